//
// Generated by NVIDIA NVVM Compiler
//
// Compiler Build ID: CL-36424714
// Cuda compilation tools, release 13.0, V13.0.88
// Based on NVVM 20.0.0
//

.version 9.0
.target sm_100
.address_size 64

	// .globl	_Z15calculate_cigariPcP7NUM_ADDPiS_S2_S2_
// _ZZ15calculate_cigariPcP7NUM_ADDPiS_S2_S2_E21read_reference_number has been demoted
// _ZZ15calculate_cigariPcP7NUM_ADDPiS_S2_S2_E15read_base_array has been demoted
// _ZZ15calculate_cigariPcP7NUM_ADDPiS_S2_S2_E20reference_base_array has been demoted
// _ZZ15calculate_cigariPcP7NUM_ADDPiS_S2_S2_E15direction_index has been demoted
// _ZZ15calculate_cigariPcP7NUM_ADDPiS_S2_S2_E11cigar_store has been demoted
// _ZZ15calculate_cigariPcP7NUM_ADDPiS_S2_S2_E15cigar_int_store has been demoted
// _ZZ15calculate_cigariPcP7NUM_ADDPiS_S2_S2_E22reference_base_in_char has been demoted
// _ZZ15calculate_cigariPcP7NUM_ADDPiS_S2_S2_E2MM has been demoted
// _ZZ15calculate_cigariPcP7NUM_ADDPiS_S2_S2_E5gap_h has been demoted
// _ZZ15calculate_cigariPcP7NUM_ADDPiS_S2_S2_E10gap_size_h has been demoted
// _ZZ15calculate_cigariPcP7NUM_ADDPiS_S2_S2_E10result_col has been demoted
// _ZZ15calculate_cigariPcP7NUM_ADDPiS_S2_S2_E10result_row has been demoted
// _ZZ15calculate_cigariPcP7NUM_ADDPiS_S2_S2_E16result_col_index has been demoted
// _ZZ15calculate_cigariPcP7NUM_ADDPiS_S2_S2_E16result_row_index has been demoted
// _ZZ15calculate_cigariPcP7NUM_ADDPiS_S2_S2_E12final_result has been demoted
// _ZZ15calculate_cigariPcP7NUM_ADDPiS_S2_S2_E7final_i has been demoted
// _ZZ15calculate_cigariPcP7NUM_ADDPiS_S2_S2_E7final_j has been demoted
// _ZZ15calculate_cigariPcP7NUM_ADDPiS_S2_S2_E7cigar_m has been demoted
// _ZZ15calculate_cigariPcP7NUM_ADDPiS_S2_S2_E11cigar_int_m has been demoted
// _ZZ15calculate_cigariPcP7NUM_ADDPiS_S2_S2_E5state has been demoted
// _ZZ15calculate_cigariPcP7NUM_ADDPiS_S2_S2_E11cigar_index has been demoted
// _ZZ15calculate_cigariPcP7NUM_ADDPiS_S2_S2_E14segment_length has been demoted
// _ZZ15calculate_cigariPcP7NUM_ADDPiS_S2_S2_E3btr has been demoted
// _ZZ15calculate_cigariPcP7NUM_ADDPiS_S2_S2_E9new_state has been demoted
// _ZZ15calculate_cigariPcP7NUM_ADDPiS_S2_S2_E11step_length has been demoted

.visible .entry _Z15calculate_cigariPcP7NUM_ADDPiS_S2_S2_(
	.param .u32 _Z15calculate_cigariPcP7NUM_ADDPiS_S2_S2__param_0,
	.param .u64 .ptr .align 1 _Z15calculate_cigariPcP7NUM_ADDPiS_S2_S2__param_1,
	.param .u64 .ptr .align 1 _Z15calculate_cigariPcP7NUM_ADDPiS_S2_S2__param_2,
	.param .u64 .ptr .align 1 _Z15calculate_cigariPcP7NUM_ADDPiS_S2_S2__param_3,
	.param .u64 .ptr .align 1 _Z15calculate_cigariPcP7NUM_ADDPiS_S2_S2__param_4,
	.param .u64 .ptr .align 1 _Z15calculate_cigariPcP7NUM_ADDPiS_S2_S2__param_5,
	.param .u64 .ptr .align 1 _Z15calculate_cigariPcP7NUM_ADDPiS_S2_S2__param_6
)
{
	.reg .pred 	%p<70>;
	.reg .b16 	%rs<34>;
	.reg .b32 	%r<334>;
	.reg .b64 	%rd<53>;
	// demoted variable
	.shared .align 4 .b8 _ZZ15calculate_cigariPcP7NUM_ADDPiS_S2_S2_E21read_reference_number[4];
	// demoted variable
	.shared .align 8 .u64 _ZZ15calculate_cigariPcP7NUM_ADDPiS_S2_S2_E15read_base_array;
	// demoted variable
	.shared .align 8 .u64 _ZZ15calculate_cigariPcP7NUM_ADDPiS_S2_S2_E20reference_base_array;
	// demoted variable
	.shared .align 8 .u64 _ZZ15calculate_cigariPcP7NUM_ADDPiS_S2_S2_E15direction_index;
	// demoted variable
	.shared .align 8 .u64 _ZZ15calculate_cigariPcP7NUM_ADDPiS_S2_S2_E11cigar_store;
	// demoted variable
	.shared .align 8 .u64 _ZZ15calculate_cigariPcP7NUM_ADDPiS_S2_S2_E15cigar_int_store;
	// demoted variable
	.shared .align 1 .b8 _ZZ15calculate_cigariPcP7NUM_ADDPiS_S2_S2_E22reference_base_in_char[600];
	// demoted variable
	.shared .align 4 .b8 _ZZ15calculate_cigariPcP7NUM_ADDPiS_S2_S2_E2MM[520];
	// demoted variable
	.shared .align 4 .b8 _ZZ15calculate_cigariPcP7NUM_ADDPiS_S2_S2_E5gap_h[520];
	// demoted variable
	.shared .align 4 .b8 _ZZ15calculate_cigariPcP7NUM_ADDPiS_S2_S2_E10gap_size_h[520];
	// demoted variable
	.shared .align 4 .u32 _ZZ15calculate_cigariPcP7NUM_ADDPiS_S2_S2_E10result_col;
	// demoted variable
	.shared .align 4 .u32 _ZZ15calculate_cigariPcP7NUM_ADDPiS_S2_S2_E10result_row;
	// demoted variable
	.shared .align 4 .u32 _ZZ15calculate_cigariPcP7NUM_ADDPiS_S2_S2_E16result_col_index;
	// demoted variable
	.shared .align 4 .u32 _ZZ15calculate_cigariPcP7NUM_ADDPiS_S2_S2_E16result_row_index;
	// demoted variable
	.shared .align 4 .u32 _ZZ15calculate_cigariPcP7NUM_ADDPiS_S2_S2_E12final_result;
	// demoted variable
	.shared .align 4 .u32 _ZZ15calculate_cigariPcP7NUM_ADDPiS_S2_S2_E7final_i;
	// demoted variable
	.shared .align 4 .u32 _ZZ15calculate_cigariPcP7NUM_ADDPiS_S2_S2_E7final_j;
	// demoted variable
	.shared .align 1 .b8 _ZZ15calculate_cigariPcP7NUM_ADDPiS_S2_S2_E7cigar_m[128];
	// demoted variable
	.shared .align 4 .b8 _ZZ15calculate_cigariPcP7NUM_ADDPiS_S2_S2_E11cigar_int_m[512];
	// demoted variable
	.shared .align 4 .u32 _ZZ15calculate_cigariPcP7NUM_ADDPiS_S2_S2_E5state;
	// demoted variable
	.shared .align 4 .u32 _ZZ15calculate_cigariPcP7NUM_ADDPiS_S2_S2_E11cigar_index;
	// demoted variable
	.shared .align 4 .u32 _ZZ15calculate_cigariPcP7NUM_ADDPiS_S2_S2_E14segment_length;
	// demoted variable
	.shared .align 4 .u32 _ZZ15calculate_cigariPcP7NUM_ADDPiS_S2_S2_E3btr;
	// demoted variable
	.shared .align 4 .u32 _ZZ15calculate_cigariPcP7NUM_ADDPiS_S2_S2_E9new_state;
	// demoted variable
	.shared .align 4 .u32 _ZZ15calculate_cigariPcP7NUM_ADDPiS_S2_S2_E11step_length;
	ld.param.u32 	%r125, [_Z15calculate_cigariPcP7NUM_ADDPiS_S2_S2__param_0];
	ld.param.u64 	%rd6, [_Z15calculate_cigariPcP7NUM_ADDPiS_S2_S2__param_1];
	ld.param.u64 	%rd7, [_Z15calculate_cigariPcP7NUM_ADDPiS_S2_S2__param_2];
	ld.param.u64 	%rd8, [_Z15calculate_cigariPcP7NUM_ADDPiS_S2_S2__param_3];
	ld.param.u64 	%rd9, [_Z15calculate_cigariPcP7NUM_ADDPiS_S2_S2__param_4];
	ld.param.u64 	%rd10, [_Z15calculate_cigariPcP7NUM_ADDPiS_S2_S2__param_5];
	ld.param.u64 	%rd11, [_Z15calculate_cigariPcP7NUM_ADDPiS_S2_S2__param_6];
	mov.u32 	%r281, %ctaid.x;
	setp.ge.s32 	%p4, %r281, %r125;
	@%p4 bra 	$L__BB0_84;
	mov.u32 	%r2, %tid.x;
	mov.u32 	%r3, %ntid.x;
	add.s32 	%r4, %r3, -1;
	shl.b32 	%r127, %r2, 2;
	mov.u32 	%r128, _ZZ15calculate_cigariPcP7NUM_ADDPiS_S2_S2_E2MM;
	add.s32 	%r5, %r128, %r127;
	mov.u32 	%r129, _ZZ15calculate_cigariPcP7NUM_ADDPiS_S2_S2_E5gap_h;
	add.s32 	%r6, %r129, %r127;
	mov.u32 	%r130, _ZZ15calculate_cigariPcP7NUM_ADDPiS_S2_S2_E10gap_size_h;
	add.s32 	%r7, %r130, %r127;
	mov.u32 	%r8, %nctaid.x;
	add.s32 	%r9, %r2, %r3;
	mov.u32 	%r131, _ZZ15calculate_cigariPcP7NUM_ADDPiS_S2_S2_E22reference_base_in_char;
	add.s32 	%r10, %r131, %r127;
	mul.lo.s32 	%r132, %r3, 12;
	or.b32  	%r11, %r132, 1;
	shl.b32 	%r133, %r9, 2;
	add.s32 	%r134, %r133, %r131;
	add.s32 	%r12, %r134, 1;
	shl.b32 	%r135, %r3, 3;
	or.b32  	%r13, %r135, 3;
	cvta.to.global.u64 	%rd1, %rd7;
	cvta.to.global.u64 	%rd2, %rd8;
$L__BB0_2:
	setp.ne.s32 	%p5, %r2, 0;
	@%p5 bra 	$L__BB0_4;
	mul.wide.s32 	%rd12, %r281, 8;
	add.s64 	%rd13, %rd1, %rd12;
	ld.global.u32 	%r136, [%rd13];
	st.shared.u32 	[_ZZ15calculate_cigariPcP7NUM_ADDPiS_S2_S2_E21read_reference_number], %r136;
	ld.global.s32 	%rd14, [%rd13+4];
	add.s64 	%rd15, %rd6, %rd14;
	st.shared.u64 	[_ZZ15calculate_cigariPcP7NUM_ADDPiS_S2_S2_E15read_base_array], %rd15;
	cvt.s32.s16 	%r137, %r136;
	add.s32 	%r138, %r137, 3;
	shr.u32 	%r139, %r138, 30;
	add.s32 	%r140, %r138, %r139;
	and.b32  	%r141, %r140, -4;
	cvt.s64.s32 	%rd16, %r141;
	add.s64 	%rd17, %rd15, %rd16;
	st.shared.u64 	[_ZZ15calculate_cigariPcP7NUM_ADDPiS_S2_S2_E20reference_base_array], %rd17;
	mul.lo.s32 	%r142, %r281, 880000;
	mul.wide.s32 	%rd18, %r142, 4;
	add.s64 	%rd19, %rd11, %rd18;
	st.shared.u64 	[_ZZ15calculate_cigariPcP7NUM_ADDPiS_S2_S2_E15direction_index], %rd19;
	mul.wide.s32 	%rd20, %r281, 128;
	add.s64 	%rd21, %rd9, %rd20;
	st.shared.u64 	[_ZZ15calculate_cigariPcP7NUM_ADDPiS_S2_S2_E11cigar_store], %rd21;
	shl.b32 	%r143, %r281, 7;
	mul.wide.s32 	%rd22, %r143, 4;
	add.s64 	%rd23, %rd10, %rd22;
	st.shared.u64 	[_ZZ15calculate_cigariPcP7NUM_ADDPiS_S2_S2_E15cigar_int_store], %rd23;
$L__BB0_4:
	bar.sync 	0;
	ld.shared.s16 	%r144, [_ZZ15calculate_cigariPcP7NUM_ADDPiS_S2_S2_E21read_reference_number+2];
	add.s32 	%r145, %r144, 3;
	shr.u32 	%r146, %r145, 30;
	add.s32 	%r147, %r145, %r146;
	shr.s32 	%r17, %r147, 2;
	add.s32 	%r148, %r4, %r17;
	div.u32 	%r18, %r148, %r3;
	setp.lt.s32 	%p6, %r18, 1;
	@%p6 bra 	$L__BB0_25;
	ld.shared.u64 	%rd3, [_ZZ15calculate_cigariPcP7NUM_ADDPiS_S2_S2_E20reference_base_array];
	and.b32  	%r19, %r18, 3;
	setp.lt.u32 	%p7, %r18, 4;
	mov.b32 	%r290, 0;
	@%p7 bra 	$L__BB0_16;
	shl.b32 	%r150, %r3, 1;
	add.s32 	%r284, %r2, %r150;
	mad.lo.s32 	%r283, %r3, 3, %r2;
	and.b32  	%r290, %r18, 2147483644;
	neg.s32 	%r289, %r290;
	mov.u32 	%r285, %r12;
	mov.u32 	%r286, %r2;
	mov.u32 	%r287, %r10;
	mov.u32 	%r288, %r9;
$L__BB0_7:
	setp.ge.s32 	%p8, %r286, %r17;
	@%p8 bra 	$L__BB0_9;
	mul.wide.s32 	%rd24, %r286, 4;
	add.s64 	%rd25, %rd3, %rd24;
	ld.u32 	%r151, [%rd25];
	bfe.u32 	%r152, %r151, 0, 8;
	bfe.u32 	%r153, %r151, 8, 8;
	bfe.u32 	%r154, %r151, 16, 8;
	bfe.u32 	%r155, %r151, 24, 8;
	st.shared.u8 	[%r287], %r152;
	st.shared.u8 	[%r287+1], %r153;
	st.shared.u8 	[%r287+2], %r154;
	st.shared.u8 	[%r287+3], %r155;
$L__BB0_9:
	setp.ge.s32 	%p9, %r288, %r17;
	@%p9 bra 	$L__BB0_11;
	mul.wide.s32 	%rd26, %r288, 4;
	add.s64 	%rd27, %rd3, %rd26;
	ld.u32 	%r156, [%rd27];
	bfe.u32 	%r157, %r156, 0, 8;
	bfe.u32 	%r158, %r156, 8, 8;
	bfe.u32 	%r159, %r156, 16, 8;
	bfe.u32 	%r160, %r156, 24, 8;
	st.shared.u8 	[%r285+-1], %r157;
	st.shared.u8 	[%r285], %r158;
	st.shared.u8 	[%r285+1], %r159;
	st.shared.u8 	[%r285+2], %r160;
$L__BB0_11:
	setp.ge.s32 	%p10, %r284, %r17;
	@%p10 bra 	$L__BB0_13;
	mul.wide.s32 	%rd28, %r284, 4;
	add.s64 	%rd29, %rd3, %rd28;
	ld.u32 	%r161, [%rd29];
	bfe.u32 	%r162, %r161, 0, 8;
	bfe.u32 	%r163, %r161, 8, 8;
	bfe.u32 	%r164, %r161, 16, 8;
	bfe.u32 	%r165, %r161, 24, 8;
	add.s32 	%r166, %r287, %r13;
	st.shared.u8 	[%r166+-3], %r162;
	st.shared.u8 	[%r166+-2], %r163;
	st.shared.u8 	[%r166+-1], %r164;
	st.shared.u8 	[%r166], %r165;
$L__BB0_13:
	setp.ge.s32 	%p11, %r283, %r17;
	@%p11 bra 	$L__BB0_15;
	mul.wide.s32 	%rd30, %r283, 4;
	add.s64 	%rd31, %rd3, %rd30;
	ld.u32 	%r167, [%rd31];
	bfe.u32 	%r168, %r167, 0, 8;
	bfe.u32 	%r169, %r167, 8, 8;
	bfe.u32 	%r170, %r167, 16, 8;
	bfe.u32 	%r171, %r167, 24, 8;
	add.s32 	%r172, %r287, %r11;
	st.shared.u8 	[%r172+-1], %r168;
	st.shared.u8 	[%r172], %r169;
	st.shared.u8 	[%r172+1], %r170;
	st.shared.u8 	[%r172+2], %r171;
$L__BB0_15:
	add.s32 	%r289, %r289, 4;
	shl.b32 	%r173, %r3, 2;
	add.s32 	%r288, %r288, %r173;
	shl.b32 	%r174, %r3, 4;
	add.s32 	%r287, %r287, %r174;
	add.s32 	%r286, %r286, %r173;
	add.s32 	%r285, %r285, %r174;
	add.s32 	%r284, %r284, %r173;
	add.s32 	%r283, %r283, %r173;
	setp.ne.s32 	%p12, %r289, 0;
	@%p12 bra 	$L__BB0_7;
$L__BB0_16:
	setp.eq.s32 	%p13, %r19, 0;
	@%p13 bra 	$L__BB0_25;
	mad.lo.s32 	%r39, %r290, %r3, %r2;
	setp.ge.s32 	%p14, %r39, %r17;
	@%p14 bra 	$L__BB0_19;
	mul.wide.s32 	%rd32, %r39, 4;
	add.s64 	%rd33, %rd3, %rd32;
	ld.u32 	%r175, [%rd33];
	bfe.u32 	%r176, %r175, 0, 8;
	bfe.u32 	%r177, %r175, 8, 8;
	bfe.u32 	%r178, %r175, 16, 8;
	bfe.u32 	%r179, %r175, 24, 8;
	shl.b32 	%r180, %r39, 2;
	mov.u32 	%r181, _ZZ15calculate_cigariPcP7NUM_ADDPiS_S2_S2_E22reference_base_in_char;
	add.s32 	%r182, %r181, %r180;
	st.shared.u8 	[%r182], %r176;
	st.shared.u8 	[%r182+1], %r177;
	st.shared.u8 	[%r182+2], %r178;
	st.shared.u8 	[%r182+3], %r179;
$L__BB0_19:
	setp.eq.s32 	%p15, %r19, 1;
	@%p15 bra 	$L__BB0_25;
	add.s32 	%r40, %r39, %r3;
	setp.ge.s32 	%p16, %r40, %r17;
	@%p16 bra 	$L__BB0_22;
	mul.wide.s32 	%rd34, %r40, 4;
	add.s64 	%rd35, %rd3, %rd34;
	ld.u32 	%r183, [%rd35];
	bfe.u32 	%r184, %r183, 0, 8;
	bfe.u32 	%r185, %r183, 8, 8;
	bfe.u32 	%r186, %r183, 16, 8;
	bfe.u32 	%r187, %r183, 24, 8;
	shl.b32 	%r188, %r40, 2;
	mov.u32 	%r189, _ZZ15calculate_cigariPcP7NUM_ADDPiS_S2_S2_E22reference_base_in_char;
	add.s32 	%r190, %r189, %r188;
	st.shared.u8 	[%r190], %r184;
	st.shared.u8 	[%r190+1], %r185;
	st.shared.u8 	[%r190+2], %r186;
	st.shared.u8 	[%r190+3], %r187;
$L__BB0_22:
	setp.eq.s32 	%p17, %r19, 2;
	@%p17 bra 	$L__BB0_25;
	add.s32 	%r41, %r40, %r3;
	setp.ge.s32 	%p18, %r41, %r17;
	@%p18 bra 	$L__BB0_25;
	mul.wide.s32 	%rd36, %r41, 4;
	add.s64 	%rd37, %rd3, %rd36;
	ld.u32 	%r191, [%rd37];
	bfe.u32 	%r192, %r191, 0, 8;
	bfe.u32 	%r193, %r191, 8, 8;
	bfe.u32 	%r194, %r191, 16, 8;
	bfe.u32 	%r195, %r191, 24, 8;
	shl.b32 	%r196, %r41, 2;
	mov.u32 	%r197, _ZZ15calculate_cigariPcP7NUM_ADDPiS_S2_S2_E22reference_base_in_char;
	add.s32 	%r198, %r197, %r196;
	st.shared.u8 	[%r198], %r192;
	st.shared.u8 	[%r198+1], %r193;
	st.shared.u8 	[%r198+2], %r194;
	st.shared.u8 	[%r198+3], %r195;
$L__BB0_25:
	setp.ne.s32 	%p19, %r2, 0;
	@%p19 bra 	$L__BB0_27;
	mov.b32 	%r199, 0;
	st.shared.u32 	[_ZZ15calculate_cigariPcP7NUM_ADDPiS_S2_S2_E2MM], %r199;
	mov.b32 	%r200, -1000000000;
	st.shared.u32 	[_ZZ15calculate_cigariPcP7NUM_ADDPiS_S2_S2_E5gap_h], %r200;
	st.shared.u32 	[_ZZ15calculate_cigariPcP7NUM_ADDPiS_S2_S2_E10gap_size_h], %r199;
	st.shared.u32 	[_ZZ15calculate_cigariPcP7NUM_ADDPiS_S2_S2_E10result_col], %r200;
	st.shared.u32 	[_ZZ15calculate_cigariPcP7NUM_ADDPiS_S2_S2_E10result_row], %r200;
$L__BB0_27:
	bar.sync 	0;
	ld.shared.s16 	%r292, [_ZZ15calculate_cigariPcP7NUM_ADDPiS_S2_S2_E21read_reference_number];
	add.s32 	%r201, %r4, %r292;
	div.u32 	%r43, %r201, %r3;
	setp.lt.s32 	%p20, %r43, 1;
	@%p20 bra 	$L__BB0_42;
	add.s32 	%r44, %r43, -1;
	mov.b32 	%r293, 0;
$L__BB0_29:
	min.u32 	%r312, %r292, %r3;
	setp.ge.u32 	%p21, %r2, %r312;
	@%p21 bra 	$L__BB0_31;
	ld.shared.u64 	%rd38, [_ZZ15calculate_cigariPcP7NUM_ADDPiS_S2_S2_E15read_base_array];
	mad.lo.s32 	%r203, %r293, %r3, %r2;
	cvt.u64.u32 	%rd39, %r203;
	add.s64 	%rd40, %rd38, %rd39;
	ld.u8 	%rs29, [%rd40];
$L__BB0_31:
	ld.shared.u16 	%rs30, [_ZZ15calculate_cigariPcP7NUM_ADDPiS_S2_S2_E21read_reference_number+2];
	cvt.s32.s16 	%r204, %rs30;
	add.s32 	%r49, %r312, -1;
	add.s32 	%r205, %r49, %r204;
	setp.lt.s32 	%p22, %r205, 1;
	@%p22 bra 	$L__BB0_41;
	setp.eq.s32 	%p23, %r2, %r49;
	setp.eq.s32 	%p24, %r293, %r44;
	and.pred  	%p1, %p23, %p24;
	mov.b32 	%r301, -1000000000;
	mov.b32 	%r294, 0;
	not.pred 	%p37, %p1;
	mov.u32 	%r295, %r294;
	mov.u32 	%r296, %r294;
	mov.u32 	%r297, %r294;
	mov.u32 	%r299, %r294;
	mov.u32 	%r300, %r294;
$L__BB0_33:
	setp.lt.u32 	%p25, %r294, %r2;
	cvt.s32.s16 	%r208, %rs30;
	setp.ge.s32 	%p26, %r295, %r208;
	or.pred  	%p27, %p25, %p26;
	@%p27 bra 	$L__BB0_40;
	add.s32 	%r210, %r299, -260;
	add.s32 	%r211, %r301, -11;
	setp.gt.s32 	%p28, %r210, %r211;
	add.s32 	%r212, %r300, 1;
	max.s32 	%r301, %r210, %r211;
	selp.b32 	%r300, 1, %r212, %p28;
	mov.u32 	%r213, _ZZ15calculate_cigariPcP7NUM_ADDPiS_S2_S2_E22reference_base_in_char;
	add.s32 	%r214, %r213, %r295;
	ld.shared.u8 	%rs16, [%r214];
	add.s32 	%r295, %r295, 1;
	and.b16  	%rs17, %rs29, 255;
	setp.eq.s16 	%p29, %rs17, %rs16;
	selp.b32 	%r215, 200, -150, %p29;
	add.s32 	%r61, %r215, %r296;
	ld.shared.u32 	%r296, [%r5];
	add.s32 	%r298, %r296, -260;
	ld.shared.u32 	%r216, [%r6];
	add.s32 	%r64, %r216, -11;
	setp.gt.s32 	%p30, %r298, %r64;
	mov.b32 	%r297, 1;
	@%p30 bra 	$L__BB0_36;
	ld.shared.u32 	%r217, [%r7];
	add.s32 	%r297, %r217, 1;
	mov.u32 	%r298, %r64;
$L__BB0_36:
	max.s32 	%r218, %r298, %r301;
	setp.le.s32 	%p31, %r218, %r61;
	setp.lt.s32 	%p32, %r298, %r301;
	neg.s32 	%r219, %r297;
	selp.b32 	%r220, %r300, %r219, %p32;
	selp.b32 	%r299, %r61, %r218, %p31;
	selp.b32 	%r222, 0, %r220, %p31;
	ld.shared.u64 	%rd41, [_ZZ15calculate_cigariPcP7NUM_ADDPiS_S2_S2_E15direction_index];
	mad.lo.s32 	%r223, %r294, 800, %r2;
	mul.wide.u32 	%rd42, %r223, 4;
	add.s64 	%rd43, %rd41, %rd42;
	st.u32 	[%rd43], %r222;
	ld.shared.s16 	%r224, [_ZZ15calculate_cigariPcP7NUM_ADDPiS_S2_S2_E21read_reference_number+2];
	setp.ne.s32 	%p33, %r295, %r224;
	ld.shared.u32 	%r225, [_ZZ15calculate_cigariPcP7NUM_ADDPiS_S2_S2_E10result_row];
	setp.lt.s32 	%p34, %r299, %r225;
	or.pred  	%p35, %p33, %p34;
	@%p35 bra 	$L__BB0_38;
	st.shared.u32 	[_ZZ15calculate_cigariPcP7NUM_ADDPiS_S2_S2_E10result_row], %r299;
	st.shared.u32 	[_ZZ15calculate_cigariPcP7NUM_ADDPiS_S2_S2_E16result_row_index], %r2;
$L__BB0_38:
	ld.shared.u32 	%r227, [_ZZ15calculate_cigariPcP7NUM_ADDPiS_S2_S2_E10result_col];
	setp.lt.s32 	%p36, %r299, %r227;
	or.pred  	%p38, %p37, %p36;
	@%p38 bra 	$L__BB0_40;
	st.shared.u32 	[_ZZ15calculate_cigariPcP7NUM_ADDPiS_S2_S2_E10result_col], %r299;
	st.shared.u32 	[_ZZ15calculate_cigariPcP7NUM_ADDPiS_S2_S2_E16result_col_index], %r295;
$L__BB0_40:
	bar.sync 	0;
	st.shared.u32 	[%r5+4], %r299;
	st.shared.u32 	[%r6+4], %r298;
	st.shared.u32 	[%r7+4], %r297;
	bar.sync 	0;
	add.s32 	%r294, %r294, 1;
	ld.shared.u16 	%rs30, [_ZZ15calculate_cigariPcP7NUM_ADDPiS_S2_S2_E21read_reference_number+2];
	cvt.s32.s16 	%r229, %rs30;
	add.s32 	%r230, %r49, %r229;
	setp.lt.s32 	%p39, %r294, %r230;
	@%p39 bra 	$L__BB0_33;
$L__BB0_41:
	add.s32 	%r293, %r293, 1;
	setp.ne.s32 	%p40, %r293, %r43;
	max.u32 	%r231, %r292, %r3;
	sub.s32 	%r292, %r231, %r3;
	@%p40 bra 	$L__BB0_29;
$L__BB0_42:
	add.s32 	%r232, %r312, -1;
	setp.ne.s32 	%p41, %r2, %r232;
	@%p41 bra 	$L__BB0_81;
	ld.shared.u32 	%r317, [_ZZ15calculate_cigariPcP7NUM_ADDPiS_S2_S2_E10result_row];
	ld.shared.u32 	%r83, [_ZZ15calculate_cigariPcP7NUM_ADDPiS_S2_S2_E10result_col];
	setp.le.s32 	%p42, %r317, %r83;
	@%p42 bra 	$L__BB0_45;
	ld.shared.u32 	%r240, [_ZZ15calculate_cigariPcP7NUM_ADDPiS_S2_S2_E21read_reference_number];
	mov.b32 	{%rs32, %rs33}, %r240;
	ld.shared.u32 	%r101, [_ZZ15calculate_cigariPcP7NUM_ADDPiS_S2_S2_E16result_row_index];
	bra.uni 	$L__BB0_47;
$L__BB0_45:
	setp.ne.s32 	%p43, %r317, %r83;
	ld.shared.u32 	%r85, [_ZZ15calculate_cigariPcP7NUM_ADDPiS_S2_S2_E16result_col_index];
	ld.shared.u16 	%rs32, [_ZZ15calculate_cigariPcP7NUM_ADDPiS_S2_S2_E21read_reference_number];
	@%p43 bra 	$L__BB0_48;
	cvt.s32.s16 	%r233, %rs32;
	ld.shared.u32 	%r101, [_ZZ15calculate_cigariPcP7NUM_ADDPiS_S2_S2_E16result_row_index];
	not.b32 	%r234, %r101;
	add.s32 	%r235, %r234, %r233;
	ld.shared.u16 	%rs33, [_ZZ15calculate_cigariPcP7NUM_ADDPiS_S2_S2_E21read_reference_number+2];
	cvt.s32.s16 	%r236, %rs33;
	sub.s32 	%r237, %r236, %r85;
	setp.le.s32 	%p44, %r235, %r237;
	@%p44 bra 	$L__BB0_48;
$L__BB0_47:
	st.shared.u32 	[_ZZ15calculate_cigariPcP7NUM_ADDPiS_S2_S2_E12final_result], %r317;
	cvt.s32.s16 	%r241, %rs33;
	add.s32 	%r102, %r241, -1;
	st.shared.u32 	[_ZZ15calculate_cigariPcP7NUM_ADDPiS_S2_S2_E7final_i], %r102;
	st.shared.u32 	[_ZZ15calculate_cigariPcP7NUM_ADDPiS_S2_S2_E7final_j], %r101;
	cvt.s32.s16 	%r242, %rs32;
	not.b32 	%r243, %r101;
	add.s32 	%r319, %r242, %r243;
	bra.uni 	$L__BB0_49;
$L__BB0_48:
	st.shared.u32 	[_ZZ15calculate_cigariPcP7NUM_ADDPiS_S2_S2_E12final_result], %r83;
	add.s32 	%r102, %r85, -1;
	st.shared.u32 	[_ZZ15calculate_cigariPcP7NUM_ADDPiS_S2_S2_E7final_i], %r102;
	cvt.s32.s16 	%r239, %rs32;
	add.s32 	%r101, %r239, -1;
	st.shared.u32 	[_ZZ15calculate_cigariPcP7NUM_ADDPiS_S2_S2_E7final_j], %r101;
	mov.b32 	%r319, 0;
	mov.u32 	%r317, %r83;
$L__BB0_49:
	st.shared.u32 	[_ZZ15calculate_cigariPcP7NUM_ADDPiS_S2_S2_E14segment_length], %r319;
	mul.lo.s32 	%r245, %r281, 3;
	mul.wide.s32 	%rd44, %r245, 4;
	add.s64 	%rd4, %rd2, %rd44;
	st.global.u32 	[%rd4], %r317;
	mov.b32 	%r322, 0;
	st.shared.u32 	[_ZZ15calculate_cigariPcP7NUM_ADDPiS_S2_S2_E11cigar_index], %r322;
	setp.lt.s32 	%p45, %r319, 1;
	@%p45 bra 	$L__BB0_51;
	mov.b16 	%rs18, 83;
	st.shared.u8 	[_ZZ15calculate_cigariPcP7NUM_ADDPiS_S2_S2_E7cigar_m], %rs18;
	st.shared.u32 	[_ZZ15calculate_cigariPcP7NUM_ADDPiS_S2_S2_E11cigar_int_m], %r319;
	mov.b32 	%r319, 0;
	st.shared.u32 	[_ZZ15calculate_cigariPcP7NUM_ADDPiS_S2_S2_E14segment_length], %r319;
	mov.b32 	%r322, 1;
	st.shared.u32 	[_ZZ15calculate_cigariPcP7NUM_ADDPiS_S2_S2_E11cigar_index], %r322;
$L__BB0_51:
	mov.b32 	%r323, 0;
	st.shared.u32 	[_ZZ15calculate_cigariPcP7NUM_ADDPiS_S2_S2_E5state], %r323;
	ld.shared.u64 	%rd5, [_ZZ15calculate_cigariPcP7NUM_ADDPiS_S2_S2_E15direction_index];
$L__BB0_52:
	add.s32 	%r249, %r101, %r102;
	mad.lo.s32 	%r250, %r249, 800, %r101;
	mul.wide.s32 	%rd45, %r250, 4;
	add.s64 	%rd46, %rd5, %rd45;
	ld.u32 	%r326, [%rd46];
	st.shared.u32 	[_ZZ15calculate_cigariPcP7NUM_ADDPiS_S2_S2_E3btr], %r326;
	setp.lt.s32 	%p46, %r326, 1;
	@%p46 bra 	$L__BB0_54;
	mov.b32 	%r327, 3;
	st.shared.u32 	[_ZZ15calculate_cigariPcP7NUM_ADDPiS_S2_S2_E9new_state], %r327;
	st.shared.u32 	[_ZZ15calculate_cigariPcP7NUM_ADDPiS_S2_S2_E11step_length], %r326;
	mov.pred 	%p68, 0;
	mov.pred 	%p69, %p68;
	bra.uni 	$L__BB0_57;
$L__BB0_54:
	setp.gt.s32 	%p47, %r326, -1;
	@%p47 bra 	$L__BB0_56;
	mov.b32 	%r327, 2;
	st.shared.u32 	[_ZZ15calculate_cigariPcP7NUM_ADDPiS_S2_S2_E9new_state], %r327;
	neg.s32 	%r326, %r326;
	st.shared.u32 	[_ZZ15calculate_cigariPcP7NUM_ADDPiS_S2_S2_E11step_length], %r326;
	mov.pred 	%p69, -1;
	mov.pred 	%p68, 0;
	bra.uni 	$L__BB0_57;
$L__BB0_56:
	mov.b32 	%r327, 0;
	st.shared.u32 	[_ZZ15calculate_cigariPcP7NUM_ADDPiS_S2_S2_E9new_state], %r327;
	mov.b32 	%r326, 1;
	st.shared.u32 	[_ZZ15calculate_cigariPcP7NUM_ADDPiS_S2_S2_E11step_length], %r326;
	mov.pred 	%p69, 0;
	mov.pred 	%p68, -1;
$L__BB0_57:
	not.pred 	%p53, %p68;
	@%p53 bra 	$L__BB0_59;
	add.s32 	%r102, %r102, -1;
	st.shared.u32 	[_ZZ15calculate_cigariPcP7NUM_ADDPiS_S2_S2_E7final_i], %r102;
	add.s32 	%r101, %r101, -1;
	st.shared.u32 	[_ZZ15calculate_cigariPcP7NUM_ADDPiS_S2_S2_E7final_j], %r101;
	bra.uni 	$L__BB0_62;
$L__BB0_59:
	not.pred 	%p54, %p69;
	@%p54 bra 	$L__BB0_61;
	sub.s32 	%r101, %r101, %r326;
	st.shared.u32 	[_ZZ15calculate_cigariPcP7NUM_ADDPiS_S2_S2_E7final_j], %r101;
	bra.uni 	$L__BB0_62;
$L__BB0_61:
	sub.s32 	%r102, %r102, %r326;
	st.shared.u32 	[_ZZ15calculate_cigariPcP7NUM_ADDPiS_S2_S2_E7final_i], %r102;
$L__BB0_62:
	setp.ne.s32 	%p55, %r323, %r327;
	@%p55 bra 	$L__BB0_64;
	add.s32 	%r326, %r319, %r326;
	st.shared.u32 	[_ZZ15calculate_cigariPcP7NUM_ADDPiS_S2_S2_E14segment_length], %r326;
	mov.u32 	%r327, %r323;
	bra.uni 	$L__BB0_71;
$L__BB0_64:
	setp.eq.s32 	%p56, %r323, 3;
	@%p56 bra 	$L__BB0_69;
	setp.eq.s32 	%p57, %r323, 2;
	@%p57 bra 	$L__BB0_68;
	setp.ne.s32 	%p58, %r323, 0;
	@%p58 bra 	$L__BB0_70;
	mov.u32 	%r259, _ZZ15calculate_cigariPcP7NUM_ADDPiS_S2_S2_E7cigar_m;
	add.s32 	%r260, %r259, %r322;
	mov.b16 	%rs21, 77;
	st.shared.u8 	[%r260], %rs21;
	bra.uni 	$L__BB0_70;
$L__BB0_68:
	mov.u32 	%r257, _ZZ15calculate_cigariPcP7NUM_ADDPiS_S2_S2_E7cigar_m;
	add.s32 	%r258, %r257, %r322;
	mov.b16 	%rs20, 73;
	st.shared.u8 	[%r258], %rs20;
	bra.uni 	$L__BB0_70;
$L__BB0_69:
	mov.u32 	%r255, _ZZ15calculate_cigariPcP7NUM_ADDPiS_S2_S2_E7cigar_m;
	add.s32 	%r256, %r255, %r322;
	mov.b16 	%rs19, 68;
	st.shared.u8 	[%r256], %rs19;
$L__BB0_70:
	shl.b32 	%r261, %r322, 2;
	mov.u32 	%r262, _ZZ15calculate_cigariPcP7NUM_ADDPiS_S2_S2_E11cigar_int_m;
	add.s32 	%r263, %r262, %r261;
	st.shared.u32 	[%r263], %r319;
	st.shared.u32 	[_ZZ15calculate_cigariPcP7NUM_ADDPiS_S2_S2_E14segment_length], %r326;
	add.s32 	%r322, %r322, 1;
	st.shared.u32 	[_ZZ15calculate_cigariPcP7NUM_ADDPiS_S2_S2_E11cigar_index], %r322;
	st.shared.u32 	[_ZZ15calculate_cigariPcP7NUM_ADDPiS_S2_S2_E5state], %r327;
	mov.u32 	%r323, %r327;
$L__BB0_71:
	or.b32  	%r264, %r102, %r101;
	setp.gt.s32 	%p59, %r264, -1;
	mov.u32 	%r319, %r326;
	@%p59 bra 	$L__BB0_52;
	mov.u32 	%r265, _ZZ15calculate_cigariPcP7NUM_ADDPiS_S2_S2_E7cigar_m;
	add.s32 	%r118, %r265, %r322;
	setp.eq.s32 	%p60, %r327, 3;
	@%p60 bra 	$L__BB0_77;
	setp.eq.s32 	%p61, %r327, 2;
	@%p61 bra 	$L__BB0_76;
	setp.ne.s32 	%p62, %r327, 0;
	@%p62 bra 	$L__BB0_78;
	mov.b16 	%rs24, 77;
	st.shared.u8 	[%r118], %rs24;
	bra.uni 	$L__BB0_78;
$L__BB0_76:
	mov.b16 	%rs23, 73;
	st.shared.u8 	[%r118], %rs23;
	bra.uni 	$L__BB0_78;
$L__BB0_77:
	mov.b16 	%rs22, 68;
	st.shared.u8 	[%r118], %rs22;
$L__BB0_78:
	setp.lt.s32 	%p63, %r101, 0;
	shl.b32 	%r266, %r322, 2;
	mov.u32 	%r267, _ZZ15calculate_cigariPcP7NUM_ADDPiS_S2_S2_E11cigar_int_m;
	add.s32 	%r119, %r267, %r266;
	st.shared.u32 	[%r119], %r326;
	add.s32 	%r333, %r322, 1;
	st.shared.u32 	[_ZZ15calculate_cigariPcP7NUM_ADDPiS_S2_S2_E11cigar_index], %r333;
	@%p63 bra 	$L__BB0_80;
	mov.b16 	%rs25, 83;
	st.shared.u8 	[%r118+1], %rs25;
	add.s32 	%r268, %r101, 1;
	st.shared.u32 	[%r119+4], %r268;
	add.s32 	%r333, %r322, 2;
	st.shared.u32 	[_ZZ15calculate_cigariPcP7NUM_ADDPiS_S2_S2_E11cigar_index], %r333;
$L__BB0_80:
	add.s32 	%r269, %r102, 1;
	st.global.u32 	[%rd4+4], %r269;
	st.global.u32 	[%rd4+8], %r333;
$L__BB0_81:
	bar.sync 	0;
	ld.shared.u32 	%r123, [_ZZ15calculate_cigariPcP7NUM_ADDPiS_S2_S2_E11cigar_index];
	setp.ge.u32 	%p64, %r2, %r123;
	setp.gt.u32 	%p65, %r123, %r3;
	or.pred  	%p66, %p64, %p65;
	@%p66 bra 	$L__BB0_83;
	cvt.u64.u32 	%rd47, %r2;
	not.b32 	%r270, %r2;
	add.s32 	%r271, %r123, %r270;
	mov.u32 	%r272, _ZZ15calculate_cigariPcP7NUM_ADDPiS_S2_S2_E7cigar_m;
	add.s32 	%r273, %r272, %r271;
	ld.shared.u8 	%rs26, [%r273];
	ld.shared.u64 	%rd48, [_ZZ15calculate_cigariPcP7NUM_ADDPiS_S2_S2_E11cigar_store];
	add.s64 	%rd49, %rd48, %rd47;
	st.u8 	[%rd49], %rs26;
	ld.shared.u32 	%r274, [_ZZ15calculate_cigariPcP7NUM_ADDPiS_S2_S2_E11cigar_index];
	add.s32 	%r275, %r274, %r270;
	shl.b32 	%r276, %r275, 2;
	mov.u32 	%r277, _ZZ15calculate_cigariPcP7NUM_ADDPiS_S2_S2_E11cigar_int_m;
	add.s32 	%r278, %r277, %r276;
	ld.shared.u32 	%r279, [%r278];
	ld.shared.u64 	%rd50, [_ZZ15calculate_cigariPcP7NUM_ADDPiS_S2_S2_E15cigar_int_store];
	mul.wide.u32 	%rd51, %r2, 4;
	add.s64 	%rd52, %rd50, %rd51;
	st.u32 	[%rd52], %r279;
$L__BB0_83:
	add.s32 	%r281, %r281, %r8;
	setp.lt.s32 	%p67, %r281, %r125;
	@%p67 bra 	$L__BB0_2;
$L__BB0_84:
	ret;

}


// ===== COMPILED SASS (sm_100) =====

	.target	sm_100

	.elftype	@"ET_EXEC"


//--------------------- .note.nv.tkinfo           --------------------------
	.section	.note.nv.tkinfo,"",@"SHT_NOTE"
	.sectionflags	@"SHF_NOTE_NV_TKINFO"
	.tkinfo
        /*0018*/ 	.word	0x00000002
        /*0030*/ 	.string	""
        /*0030*/ 	.string	"ptxas"
        /*0030*/ 	.string	"Cuda compilation tools, release 13.0, V13.0.88"
        /*0030*/ 	.string	"Build cuda_13.0.r13.0/compiler.36424714_0"
        /*0030*/ 	.string	"-arch sm_100 -m 64 "



//--------------------- .note.nv.cuinfo           --------------------------
	.section	.note.nv.cuinfo,"",@"SHT_NOTE"
	.sectionflags	@"SHF_NOTE_NV_CUINFO"
        /*0018*/ 	.short	0x0002
        /*001a*/ 	.short	0x0064
        /*001c*/ 	.short	0x0082
	.zero		2


//--------------------- .nv.info                  --------------------------
	.section	.nv.info,"",@"SHT_CUDA_INFO"
	.align	4


	//----- nvinfo : EIATTR_REGCOUNT
	.align		4
        /*0000*/ 	.byte	0x04, 0x2f
        /*0002*/ 	.short	(.L_1 - .L_0)
	.align		4
.L_0:
        /*0004*/ 	.word	index@(_Z15calculate_cigariPcP7NUM_ADDPiS_S2_S2_)
        /*0008*/ 	.word	0x00000020


	//----- nvinfo : EIATTR_FRAME_SIZE
	.align		4
.L_1:
        /*000c*/ 	.byte	0x04, 0x11
        /*000e*/ 	.short	(.L_3 - .L_2)
	.align		4
.L_2:
        /*0010*/ 	.word	index@(_Z15calculate_cigariPcP7NUM_ADDPiS_S2_S2_)
        /*0014*/ 	.word	0x00000000


	//----- nvinfo : EIATTR_MIN_STACK_SIZE
	.align		4
.L_3:
        /*0018*/ 	.byte	0x04, 0x12
        /*001a*/ 	.short	(.L_5 - .L_4)
	.align		4
.L_4:
        /*001c*/ 	.word	index@(_Z15calculate_cigariPcP7NUM_ADDPiS_S2_S2_)
        /*0020*/ 	.word	0x00000000
.L_5:


//--------------------- .nv.compat                --------------------------
	.section	.nv.compat,"",@"SHT_CUDA_COMPAT_INFO"
	.align	4
        /*0000*/ 	.byte	0x02, 0x09, 0x00, 0x00, 0x02, 0x02, 0x01, 0x00, 0x02, 0x05, 0x05, 0x00, 0x03, 0x07, 0x01, 0x01
        /*0010*/ 	.byte	0x02, 0x03, 0x00, 0x00, 0x02, 0x06, 0x01, 0x00, 0x04, 0x0b, 0x08, 0x00, 0x09, 0x00, 0x00, 0x00
        /*0020*/ 	.byte	0x00, 0x00, 0x00, 0x00


//--------------------- .nv.info._Z15calculate_cigariPcP7NUM_ADDPiS_S2_S2_ --------------------------
	.section	.nv.info._Z15calculate_cigariPcP7NUM_ADDPiS_S2_S2_,"",@"SHT_CUDA_INFO"
	.sectionflags	@""
	.align	4


	//----- nvinfo : EIATTR_CUDA_API_VERSION
	.align		4
        /*0000*/ 	.byte	0x04, 0x37
        /*0002*/ 	.short	(.L_7 - .L_6)
.L_6:
        /*0004*/ 	.word	0x00000082


	//----- nvinfo : EIATTR_KPARAM_INFO
	.align		4
.L_7:
        /*0008*/ 	.byte	0x04, 0x17
        /*000a*/ 	.short	(.L_9 - .L_8)
.L_8:
        /*000c*/ 	.word	0x00000000
        /*0010*/ 	.short	0x0006
        /*0012*/ 	.short	0x0030
        /*0014*/ 	.byte	0x00, 0xf5, 0x21, 0x00


	//----- nvinfo : EIATTR_KPARAM_INFO
	.align		4
.L_9:
        /*0018*/ 	.byte	0x04, 0x17
        /*001a*/ 	.short	(.L_11 - .L_10)
.L_10:
        /*001c*/ 	.word	0x00000000
        /*0020*/ 	.short	0x0005
        /*0022*/ 	.short	0x0028
        /*0024*/ 	.byte	0x00, 0xf5, 0x21, 0x00


	//----- nvinfo : EIATTR_KPARAM_INFO
	.align		4
.L_11:
        /*0028*/ 	.byte	0x04, 0x17
        /*002a*/ 	.short	(.L_13 - .L_12)
.L_12:
        /*002c*/ 	.word	0x00000000
        /*0030*/ 	.short	0x0004
        /*0032*/ 	.short	0x0020
        /*0034*/ 	.byte	0x00, 0xf5, 0x21, 0x00


	//----- nvinfo : EIATTR_KPARAM_INFO
	.align		4
.L_13:
        /*0038*/ 	.byte	0x04, 0x17
        /*003a*/ 	.short	(.L_15 - .L_14)
.L_14:
        /*003c*/ 	.word	0x00000000
        /*0040*/ 	.short	0x0003
        /*0042*/ 	.short	0x0018
        /*0044*/ 	.byte	0x00, 0xf5, 0x21, 0x00


	//----- nvinfo : EIATTR_KPARAM_INFO
	.align		4
.L_15:
        /*0048*/ 	.byte	0x04, 0x17
        /*004a*/ 	.short	(.L_17 - .L_16)
.L_16:
        /*004c*/ 	.word	0x00000000
        /*0050*/ 	.short	0x0002
        /*0052*/ 	.short	0x0010
        /*0054*/ 	.byte	0x00, 0xf5, 0x21, 0x00


	//----- nvinfo : EIATTR_KPARAM_INFO
	.align		4
.L_17:
        /*0058*/ 	.byte	0x04, 0x17
        /*005a*/ 	.short	(.L_19 - .L_18)
.L_18:
        /*005c*/ 	.word	0x00000000
        /*0060*/ 	.short	0x0001
        /*0062*/ 	.short	0x0008
        /*0064*/ 	.byte	0x00, 0xf5, 0x21, 0x00


	//----- nvinfo : EIATTR_KPARAM_INFO
	.align		4
.L_19:
        /*0068*/ 	.byte	0x04, 0x17
        /*006a*/ 	.short	(.L_21 - .L_20)
.L_20:
        /*006c*/ 	.word	0x00000000
        /*0070*/ 	.short	0x0000
        /*0072*/ 	.short	0x0000
        /*0074*/ 	.byte	0x00, 0xf0, 0x11, 0x00


	//----- nvinfo : EIATTR_SPARSE_MMA_MASK
	.align		4
.L_21:
        /*0078*/ 	.byte	0x03, 0x50
        /*007a*/ 	.short	0x0000


	//----- nvinfo : EIATTR_MAXREG_COUNT
	.align		4
        /*007c*/ 	.byte	0x03, 0x1b
        /*007e*/ 	.short	0x00ff


	//----- nvinfo : EIATTR_NUM_BARRIERS
	.align		4
        /*0080*/ 	.byte	0x02, 0x4c
        /*0082*/ 	.byte	0x01
	.zero		1


	//----- nvinfo : EIATTR_MERCURY_ISA_VERSION
	.align		4
        /*0084*/ 	.byte	0x03, 0x5f
        /*0086*/ 	.short	0x0101


	//----- nvinfo : EIATTR_VRC_CTA_INIT_COUNT
	.align		4
        /*0088*/ 	.byte	0x02, 0x4a
	.zero		1
	.zero		1


	//----- nvinfo : EIATTR_EXIT_INSTR_OFFSETS
	.align		4
        /*008c*/ 	.byte	0x04, 0x1c
        /*008e*/ 	.short	(.L_23 - .L_22)


	//   ....[0]....
.L_22:
        /*0090*/ 	.word	0x00000040


	//   ....[1]....
        /*0094*/ 	.word	0x00002580


	//----- nvinfo : EIATTR_INDIRECT_BRANCH_TARGETS
	.align		4
.L_23:
        /*0098*/ 	.byte	0x04, 0x34
        /*009a*/ 	.short	(.L_25 - .L_24)


	//   ....[0]....
.L_24:
        /*009c*/ 	.word	.L_x_41@srel
        /*00a0*/ 	.short	0x0
        /*00a2*/ 	.short	0x0
        /*00a4*/ 	.word	0x3
        /*00a8*/ 	.word	.L_x_42@srel
        /*00ac*/ 	.word	.L_x_43@srel
        /*00b0*/ 	.word	.L_x_44@srel


	//----- nvinfo : EIATTR_CRS_STACK_SIZE
	.align		4
.L_25:
        /*00b4*/ 	.byte	0x04, 0x1e
        /*00b6*/ 	.short	(.L_27 - .L_26)
.L_26:
        /*00b8*/ 	.word	0x00000000


	//----- nvinfo : EIATTR_CBANK_PARAM_SIZE
	.align		4
.L_27:
        /*00bc*/ 	.byte	0x03, 0x19
        /*00be*/ 	.short	0x0038


	//----- nvinfo : EIATTR_PARAM_CBANK
	.align		4
        /*00c0*/ 	.byte	0x04, 0x0a
        /*00c2*/ 	.short	(.L_29 - .L_28)
	.align		4
.L_28:
        /*00c4*/ 	.word	index@(.nv.constant0._Z15calculate_cigariPcP7NUM_ADDPiS_S2_S2_)
        /*00c8*/ 	.short	0x0380
        /*00ca*/ 	.short	0x0038


	//----- nvinfo : EIATTR_SW_WAR
	.align		4
.L_29:
        /*00cc*/ 	.byte	0x04, 0x36
        /*00ce*/ 	.short	(.L_31 - .L_30)
.L_30:
        /*00d0*/ 	.word	0x00000008
.L_31:


//--------------------- .nv.callgraph             --------------------------
	.section	.nv.callgraph,"",@"SHT_CUDA_CALLGRAPH"
	.align	4
	.sectionentsize	8
	.align		4
        /*0000*/ 	.word	0x00000000
	.align		4
        /*0004*/ 	.word	0xffffffff
	.align		4
        /*0008*/ 	.word	0x00000000
	.align		4
        /*000c*/ 	.word	0xfffffffe
	.align		4
        /*0010*/ 	.word	0x00000000
	.align		4
        /*0014*/ 	.word	0xfffffffd
	.align		4
        /*0018*/ 	.word	0x00000000
	.align		4
        /*001c*/ 	.word	0xfffffffc


//--------------------- .nv.constant2._Z15calculate_cigariPcP7NUM_ADDPiS_S2_S2_ --------------------------
	.section	.nv.constant2._Z15calculate_cigariPcP7NUM_ADDPiS_S2_S2_,"a",@progbits
	.sectionflags	@""
	.align	4
.nv.constant2._Z15calculate_cigariPcP7NUM_ADDPiS_S2_S2_:
        /*0000*/ 	.byte	0x80, 0x1f, 0x00, 0x00, 0xf0, 0x1f, 0x00, 0x00, 0xf0, 0x1e, 0x00, 0x00


//--------------------- .text._Z15calculate_cigariPcP7NUM_ADDPiS_S2_S2_ --------------------------
	.section	.text._Z15calculate_cigariPcP7NUM_ADDPiS_S2_S2_,"ax",@progbits
	.align	128
        .global         _Z15calculate_cigariPcP7NUM_ADDPiS_S2_S2_
        .type           _Z15calculate_cigariPcP7NUM_ADDPiS_S2_S2_,@function
        .size           _Z15calculate_cigariPcP7NUM_ADDPiS_S2_S2_,(.L_x_45 - _Z15calculate_cigariPcP7NUM_ADDPiS_S2_S2_)
        .other          _Z15calculate_cigariPcP7NUM_ADDPiS_S2_S2_,@"STO_CUDA_ENTRY STV_DEFAULT"
_Z15calculate_cigariPcP7NUM_ADDPiS_S2_S2_:
.text._Z15calculate_cigariPcP7NUM_ADDPiS_S2_S2_:
[----:B------:R-:W-:Y:S08]  /*0000*/  LDC R1, c[0x0][0x37c] ;  /* 0x0000df00ff017b82 */ /* 0x000ff00000000800 */
[----:B------:R-:W0:Y:S08]  /*0010*/  S2UR UR10, SR_CTAID.X ;  /* 0x00000000000a79c3 */ /* 0x000e300000002500 */
[----:B------:R-:W0:Y:S02]  /*0020*/  LDC R0, c[0x0][0x380] ;  /* 0x0000e000ff007b82 */ /* 0x000e240000000800 */
[----:B0-----:R-:W-:-:S13]  /*0030*/  ISETP.LE.AND P0, PT, R0, UR10, PT ;  /* 0x0000000a00007c0c */ /* 0x001fda000bf03270 */
[----:B------:R-:W-:Y:S05]  /*0040*/  @P0 EXIT ;  /* 0x000000000000094d */ /* 0x000fea0003800000 */
[----:B------:R-:W0:Y:S01]  /*0050*/  S2R R0, SR_TID.X ;  /* 0x0000000000007919 */ /* 0x000e220000002100 */
[----:B------:R-:W1:Y:S01]  /*0060*/  S2UR UR7, SR_CgaCtaId ;  /* 0x00000000000779c3 */ /* 0x000e620000008800 */
[----:B------:R-:W2:Y:S01]  /*0070*/  LDCU UR11, c[0x0][0x360] ;  /* 0x00006c00ff0b77ac */ /* 0x000ea20008000800 */
[----:B------:R-:W-:Y:S01]  /*0080*/  IMAD.U32 R3, RZ, RZ, UR10 ;  /* 0x0000000aff037e24 */ /* 0x000fe2000f8e00ff */
[----:B------:R-:W-:Y:S01]  /*0090*/  UMOV UR4, 0x400 ;  /* 0x0000040000047882 */ /* 0x000fe20000000000 */
[----:B------:R-:W3:Y:S04]  /*00a0*/  LDCU.64 UR8, c[0x0][0x358] ;  /* 0x00006b00ff0877ac */ /* 0x000ee80008000a00 */
[----:B------:R-:W4:Y:S01]  /*00b0*/  LDC R2, c[0x0][0x370] ;  /* 0x0000dc00ff027b82 */ /* 0x000f220000000800 */
[----:B------:R-:W-:-:S02]  /*00c0*/  UIADD3 UR5, UPT, UPT, UR4, 0x288, URZ ;  /* 0x0000028804057890 */ /* 0x000fc4000fffe0ff */
[----:B------:R-:W-:Y:S02]  /*00d0*/  UIADD3 UR6, UPT, UPT, UR4, 0x490, URZ ;  /* 0x0000049004067890 */ /* 0x000fe4000fffe0ff */
[----:B------:R-:W-:Y:S02]  /*00e0*/  UIADD3 UR4, UPT, UPT, UR4, 0x698, URZ ;  /* 0x0000069804047890 */ /* 0x000fe4000fffe0ff */
[----:B-1----:R-:W-:Y:S02]  /*00f0*/  ULEA UR5, UR7, UR5, 0x18 ;  /* 0x0000000507057291 */ /* 0x002fe4000f8ec0ff */
[----:B------:R-:W-:Y:S02]  /*0100*/  ULEA UR6, UR7, UR6, 0x18 ;  /* 0x0000000607067291 */ /* 0x000fe4000f8ec0ff */
[----:B------:R-:W-:Y:S02]  /*0110*/  ULEA UR4, UR7, UR4, 0x18 ;  /* 0x0000000407047291 */ /* 0x000fe4000f8ec0ff */
[----:B0-----:R-:W-:-:S02]  /*0120*/  LEA R4, R0, UR5, 0x2 ;  /* 0x0000000500047c11 */ /* 0x001fc4000f8e10ff */
[C---:B------:R-:W-:Y:S02]  /*0130*/  LEA R5, R0.reuse, UR6, 0x2 ;  /* 0x0000000600057c11 */ /* 0x040fe4000f8e10ff */
[----:B--23--:R-:W-:-:S07]  /*0140*/  LEA R6, R0, UR4, 0x2 ;  /* 0x0000000400067c11 */ /* 0x00cfce000f8e10ff */
.L_x_39:
[----:B------:R-:W-:Y:S01]  /*0150*/  ISETP.NE.AND P0, PT, R0, RZ, PT ;  /* 0x000000ff0000720c */ /* 0x000fe20003f05270 */
[----:B------:R-:W-:-:S12]  /*0160*/  BSSY.RECONVERGENT B0, `(.L_x_0) ;  /* 0x0000020000007945 */ /* 0x000fd80003800200 */
[----:B-123-5:R-:W-:Y:S05]  /*0170*/  @P0 BRA `(.L_x_1) ;  /* 0x0000000000780947 */ /* 0x02efea0003800000 */
[----:B------:R-:W0:Y:S08]  /*0180*/  LDC.64 R20, c[0x0][0x390] ;  /* 0x0000e400ff147b82 */ /* 0x000e300000000a00 */
[----:B------:R-:W1:Y:S08]  /*0190*/  LDC.64 R12, c[0x0][0x388] ;  /* 0x0000e200ff0c7b82 */ /* 0x000e700000000a00 */
[----:B------:R-:W2:Y:S01]  /*01a0*/  S2UR UR5, SR_CgaCtaId ;  /* 0x00000000000579c3 */ /* 0x000ea20000008800 */
[----:B0-----:R-:W-:-:S07]  /*01b0*/  IMAD.WIDE R20, R3, 0x8, R20 ;  /* 0x0000000803147825 */ /* 0x001fce00078e0214 */
[----:B------:R-:W0:Y:S01]  /*01c0*/  LDC.64 R14, c[0x0][0x3b0] ;  /* 0x0000ec00ff0e7b82 */ /* 0x000e220000000a00 */
[----:B------:R-:W3:Y:S04]  /*01d0*/  LDG.E R18, desc[UR8][R20.64] ;  /* 0x0000000814127981 */ /* 0x000ee8000c1e1900 */
[----:B------:R-:W1:Y:S03]  /*01e0*/  LDG.E R19, desc[UR8][R20.64+0x4] ;  /* 0x0000040814137981 */ /* 0x000e66000c1e1900 */
[----:B------:R-:W5:Y:S01]  /*01f0*/  LDC.64 R10, c[0x0][0x3a8] ;  /* 0x0000ea00ff0a7b82 */ /* 0x000f620000000a00 */
[----:B------:R-:W-:Y:S01]  /*0200*/  UMOV UR4, 0x400 ;  /* 0x0000040000047882 */ /* 0x000fe20000000000 */
[----:B------:R-:W-:Y:S01]  /*0210*/  IMAD.SHL.U32 R23, R3, 0x80, RZ ;  /* 0x0000008003177824 */ /* 0x000fe200078e00ff */
[----:B--2---:R-:W-:-:S05]  /*0220*/  ULEA UR4, UR5, UR4, 0x18 ;  /* 0x0000000405047291 */ /* 0x004fca000f8ec0ff */
[----:B------:R-:W2:Y:S01]  /*0230*/  LDC.64 R8, c[0x0][0x3a0] ;  /* 0x0000e800ff087b82 */ /* 0x000ea20000000a00 */
[----:B-----5:R-:W-:-:S04]  /*0240*/  IMAD.WIDE R10, R23, 0x4, R10 ;  /* 0x00000004170a7825 */ /* 0x020fc800078e020a */
[----:B--2---:R-:W-:-:S05]  /*0250*/  IMAD.WIDE R8, R3, 0x80, R8 ;  /* 0x0000008003087825 */ /* 0x004fca00078e0208 */
[----:B------:R-:W-:Y:S01]  /*0260*/  STS.128 [UR4+0x20], R8 ;  /* 0x00002008ff007988 */ /* 0x000fe20008000c04 */
[----:B---3--:R-:W-:-:S03]  /*0270*/  PRMT R22, R18, 0x9910, RZ ;  /* 0x0000991012167816 */ /* 0x008fc600000000ff */
[----:B------:R-:W-:Y:S01]  /*0280*/  STS [UR4], R18 ;  /* 0x00000012ff007988 */ /* 0x000fe20008000804 */
[----:B-1----:R-:W-:Y:S01]  /*0290*/  IADD3 R12, P0, PT, R19, R12, RZ ;  /* 0x0000000c130c7210 */ /* 0x002fe20007f1e0ff */
[----:B------:R-:W-:-:S03]  /*02a0*/  VIADD R22, R22, 0x3 ;  /* 0x0000000316167836 */ /* 0x000fc60000000000 */
[----:B------:R-:W-:Y:S01]  /*02b0*/  LEA.HI.X.SX32 R13, R19, R13, 0x1, P0 ;  /* 0x0000000d130d7211 */ /* 0x000fe200000f0eff */
[----:B------:R-:W-:Y:S01]  /*02c0*/  IMAD R19, R3, 0xd6d80, RZ ;  /* 0x000d6d8003137824 */ /* 0x000fe200078e02ff */
[----:B------:R-:W-:-:S03]  /*02d0*/  LEA.HI R22, R22, R22, RZ, 0x2 ;  /* 0x0000001616167211 */ /* 0x000fc600078f10ff */
[----:B------:R1:W-:Y:S01]  /*02e0*/  STS.64 [UR4+0x8], R12 ;  /* 0x0000080cff007988 */ /* 0x0003e20008000a04 */
[----:B------:R-:W-:Y:S01]  /*02f0*/  LOP3.LUT R21, R22, 0xfffffffc, RZ, 0xc0, !PT ;  /* 0xfffffffc16157812 */ /* 0x000fe200078ec0ff */
[----:B0-----:R-:W-:-:S03]  /*0300*/  IMAD.WIDE R14, R19, 0x4, R14 ;  /* 0x00000004130e7825 */ /* 0x001fc600078e020e */
[----:B------:R-:W-:-:S04]  /*0310*/  IADD3 R20, P0, PT, R21, R12, RZ ;  /* 0x0000000c15147210 */ /* 0x000fc80007f1e0ff */
[----:B------:R-:W-:Y:S01]  /*0320*/  LEA.HI.X.SX32 R21, R21, R13, 0x1, P0 ;  /* 0x0000000d15157211 */ /* 0x000fe200000f0eff */
[----:B-1----:R-:W-:-:S04]  /*0330*/  IMAD.MOV.U32 R12, RZ, RZ, R20 ;  /* 0x000000ffff0c7224 */ /* 0x002fc800078e0014 */
[----:B------:R-:W-:-:S05]  /*0340*/  IMAD.MOV.U32 R13, RZ, RZ, R21 ;  /* 0x000000ffff0d7224 */ /* 0x000fca00078e0015 */
[----:B------:R0:W-:Y:S02]  /*0350*/  STS.128 [UR4+0x10], R12 ;  /* 0x0000100cff007988 */ /* 0x0001e40008000c04 */
.L_x_1:
[----:B------:R-:W-:Y:S05]  /*0360*/  BSYNC.RECONVERGENT B0 ;  /* 0x0000000000007941 */ /* 0x000fea0003800200 */
.L_x_0:
[----:B------:R-:W1:Y:S08]  /*0370*/  S2UR UR5, SR_CgaCtaId ;  /* 0x00000000000579c3 */ /* 0x000e700000008800 */
[----:B------:R-:W-:Y:S01]  /*0380*/  BAR.SYNC.DEFER_BLOCKING 0x0 ;  /* 0x0000000000007b1d */ /* 0x000fe20000010000 */
[----:B------:R-:W-:Y:S02]  /*0390*/  UIADD3 UR6, UPT, UPT, UR11, -0x1, URZ ;  /* 0xffffffff0b067890 */ /* 0x000fe4000fffe0ff */
[----:B------:R-:W-:-:S03]  /*03a0*/  ISETP.NE.U32.AND P2, PT, RZ, UR11, PT ;  /* 0x0000000bff007c0c */ /* 0x000fc6000bf45070 */
[----:B------:R-:W-:Y:S01]  /*03b0*/  UMOV UR4, 0x400 ;  /* 0x0000040000047882 */ /* 0x000fe20000000000 */
[----:B------:R-:W2:Y:S08]  /*03c0*/  I2F.U32.RP R9, UR11 ;  /* 0x0000000b00097d06 */ /* 0x000eb00008209000 */
[----:B--2---:R-:W2:Y:S01]  /*03d0*/  MUFU.RCP R9, R9 ;  /* 0x0000000900097308 */ /* 0x004ea20000001000 */
[----:B-1----:R-:W-:-:S09]  /*03e0*/  ULEA UR4, UR5, UR4, 0x18 ;  /* 0x0000000405047291 */ /* 0x002fd2000f8ec0ff */
[----:B------:R-:W1:Y:S01]  /*03f0*/  LDS.S16 R8, [UR4+0x2] ;  /* 0x00000204ff087984 */ /* 0x000e620008000600 */
[----:B--2---:R-:W-:-:S04]  /*0400*/  VIADD R10, R9, 0xffffffe ;  /* 0x0ffffffe090a7836 */ /* 0x004fc80000000000 */
[----:B------:R2:W0:Y:S02]  /*0410*/  F2I.FTZ.U32.TRUNC.NTZ R11, R10 ;  /* 0x0000000a000b7305 */ /* 0x000424000021f000 */
[----:B--2---:R-:W-:Y:S02]  /*0420*/  IMAD.MOV.U32 R10, RZ, RZ, RZ ;  /* 0x000000ffff0a7224 */ /* 0x004fe400078e00ff */
[----:B0-----:R-:W-:-:S04]  /*0430*/  IMAD.MOV R13, RZ, RZ, -R11 ;  /* 0x000000ffff0d7224 */ /* 0x001fc800078e0a0b */
[----:B------:R-:W-:-:S04]  /*0440*/  IMAD R13, R13, UR11, RZ ;  /* 0x0000000b0d0d7c24 */ /* 0x000fc8000f8e02ff */
[----:B------:R-:W-:-:S04]  /*0450*/  IMAD.HI.U32 R12, R11, R13, R10 ;  /* 0x0000000d0b0c7227 */ /* 0x000fc800078e000a */
[----:B-1----:R-:W-:-:S05]  /*0460*/  VIADD R8, R8, 0x3 ;  /* 0x0000000308087836 */ /* 0x002fca0000000000 */
[----:B------:R-:W-:-:S04]  /*0470*/  LEA.HI R8, R8, R8, RZ, 0x2 ;  /* 0x0000000808087211 */ /* 0x000fc800078f10ff */
[----:B------:R-:W-:-:S05]  /*0480*/  SHF.R.S32.HI R8, RZ, 0x2, R8 ;  /* 0x00000002ff087819 */ /* 0x000fca0000011408 */
[----:B------:R-:W-:-:S04]  /*0490*/  VIADD R9, R8, UR6 ;  /* 0x0000000608097c36 */ /* 0x000fc80008000000 */
[----:B------:R-:W-:-:S04]  /*04a0*/  IMAD.HI.U32 R10, R12, R9, RZ ;  /* 0x000000090c0a7227 */ /* 0x000fc800078e00ff */
[----:B------:R-:W-:-:S04]  /*04b0*/  IMAD.MOV R12, RZ, RZ, -R10 ;  /* 0x000000ffff0c7224 */ /* 0x000fc800078e0a0a */
[----:B------:R-:W-:-:S05]  /*04c0*/  IMAD R9, R12, UR11, R9 ;  /* 0x0000000b0c097c24 */ /* 0x000fca000f8e0209 */
[----:B------:R-:W-:-:S13]  /*04d0*/  ISETP.GE.U32.AND P0, PT, R9, UR11, PT ;  /* 0x0000000b09007c0c */ /* 0x000fda000bf06070 */
[----:B------:R-:W-:Y:S01]  /*04e0*/  @P0 VIADD R9, R9, -UR11 ;  /* 0x8000000b09090c36 */ /* 0x000fe20008000000 */
[----:B------:R-:W-:-:S04]  /*04f0*/  @P0 IADD3 R10, PT, PT, R10, 0x1, RZ ;  /* 0x000000010a0a0810 */ /* 0x000fc80007ffe0ff */
[----:B------:R-:W-:-:S13]  /*0500*/  ISETP.GE.U32.AND P1, PT, R9, UR11, PT ;  /* 0x0000000b09007c0c */ /* 0x000fda000bf26070 */
[----:B------:R-:W-:Y:S01]  /*0510*/  @P1 VIADD R10, R10, 0x1 ;  /* 0x000000010a0a1836 */ /* 0x000fe20000000000 */
[----:B------:R-:W-:-:S04]  /*0520*/  @!P2 LOP3.LUT R10, RZ, UR11, RZ, 0x33, !PT ;  /* 0x0000000bff0aac12 */ /* 0x000fc8000f8e33ff */
[----:B------:R-:W-:-:S13]  /*0530*/  ISETP.GE.AND P0, PT, R10, 0x1, PT ;  /* 0x000000010a00780c */ /* 0x000fda0003f06270 */
[----:B------:R-:W-:Y:S05]  /*0540*/  @!P0 BRA `(.L_x_2) ;  /* 0x0000000800348947 */ /* 0x000fea0003800000 */
[C---:B------:R-:W-:Y:S01]  /*0550*/  ISETP.GE.U32.AND P1, PT, R10.reuse, 0x4, PT ;  /* 0x000000040a00780c */ /* 0x040fe20003f26070 */
[----:B------:R-:W0:Y:S01]  /*0560*/  LDS.64 R12, [UR4+0x10] ;  /* 0x00001004ff0c7984 */ /* 0x000e220008000a00 */
[----:B------:R-:W-:Y:S01]  /*0570*/  LOP3.LUT R9, R10, 0x3, RZ, 0xc0, !PT ;  /* 0x000000030a097812 */ /* 0x000fe200078ec0ff */
[----:B------:R-:W-:-:S03]  /*0580*/  IMAD.MOV.U32 R11, RZ, RZ, RZ ;  /* 0x000000ffff0b7224 */ /* 0x000fc600078e00ff */
[----:B------:R-:W-:-:S07]  /*0590*/  ISETP.NE.AND P0, PT, R9, RZ, PT ;  /* 0x000000ff0900720c */ /* 0x000fce0003f05270 */
[----:B------:R-:W-:Y:S06]  /*05a0*/  @!P1 BRA `(.L_x_3) ;  /* 0x0000000400189947 */ /* 0x000fec0003800000 */
[----:B------:R-:W1:Y:S01]  /*05b0*/  S2UR UR5, SR_CgaCtaId ;  /* 0x00000000000579c3 */ /* 0x000e620000008800 */
[----:B------:R-:W-:Y:S01]  /*05c0*/  UMOV UR4, 0x400 ;  /* 0x0000040000047882 */ /* 0x000fe20000000000 */
[----:B------:R-:W-:Y:S01]  /*05d0*/  VIADD R25, R0, UR11 ;  /* 0x0000000b00197c36 */ /* 0x000fe20008000000 */
[----:B------:R-:W-:Y:S01]  /*05e0*/  UIADD3 UR4, UPT, UPT, UR4, 0x30, URZ ;  /* 0x0000003004047890 */ /* 0x000fe2000fffe0ff */
[----:B------:R-:W-:Y:S01]  /*05f0*/  LOP3.LUT R11, R10, 0x7ffffffc, RZ, 0xc0, !PT ;  /* 0x7ffffffc0a0b7812 */ /* 0x000fe200078ec0ff */
[----:B------:R-:W-:-:S03]  /*0600*/  IMAD.MOV.U32 R29, RZ, RZ, R0 ;  /* 0x000000ffff1d7224 */ /* 0x000fc600078e0000 */
[----:B------:R-:W2:Y:S01]  /*0610*/  LDC R21, c[0x0][0x360] ;  /* 0x0000d800ff157b82 */ /* 0x000ea20000000800 */
[----:B------:R-:W-:Y:S01]  /*0620*/  IMAD.MOV R22, RZ, RZ, -R11 ;  /* 0x000000ffff167224 */ /* 0x000fe200078e0a0b */
[----:B-1----:R-:W-:-:S06]  /*0630*/  ULEA UR4, UR5, UR4, 0x18 ;  /* 0x0000000405047291 */ /* 0x002fcc000f8ec0ff */
[----:B------:R-:W-:Y:S01]  /*0640*/  LEA R10, R25, UR4, 0x2 ;  /* 0x00000004190a7c11 */ /* 0x000fe2000f8e10ff */
[C-C-:B--2---:R-:W-:Y:S01]  /*0650*/  IMAD R23, R21.reuse, 0x2, R0.reuse ;  /* 0x0000000215177824 */ /* 0x144fe200078e0200 */
[----:B------:R-:W-:Y:S01]  /*0660*/  LEA R20, R0, UR4, 0x2 ;  /* 0x0000000400147c11 */ /* 0x000fe2000f8e10ff */
[----:B------:R-:W-:Y:S02]  /*0670*/  IMAD R27, R21, 0x3, R0 ;  /* 0x00000003151b7824 */ /* 0x000fe400078e0200 */
[----:B------:R-:W-:-:S07]  /*0680*/  VIADD R10, R10, 0x1 ;  /* 0x000000010a0a7836 */ /* 0x000fce0000000000 */
.L_x_4:
[----:B------:R-:W-:-:S13]  /*0690*/  ISETP.GE.AND P2, PT, R29, R8, PT ;  /* 0x000000081d00720c */ /* 0x000fda0003f46270 */
[----:B0-----:R-:W-:-:S06]  /*06a0*/  @!P2 IMAD.WIDE R18, R29, 0x4, R12 ;  /* 0x000000041d12a825 */ /* 0x001fcc00078e020c */
[----:B------:R-:W2:Y:S01]  /*06b0*/  @!P2 LD.E R18, desc[UR8][R18.64] ;  /* 0x000000081212a980 */ /* 0x000ea2000c101900 */
[----:B------:R-:W-:-:S13]  /*06c0*/  ISETP.GE.AND P1, PT, R25, R8, PT ;  /* 0x000000081900720c */ /* 0x000fda0003f26270 */
[----:B------:R-:W-:Y:S01]  /*06d0*/  @!P1 IMAD.WIDE R14, R25, 0x4, R12 ;  /* 0x00000004190e9825 */ /* 0x000fe200078e020c */
[C---:B--2---:R-:W-:Y:S02]  /*06e0*/  @!P2 PRMT R24, R18.reuse, 0x7770, RZ ;  /* 0x000077701218a816 */ /* 0x044fe400000000ff */
[C---:B------:R-:W-:Y:S02]  /*06f0*/  @!P2 PRMT R26, R18.reuse, 0x7771, RZ ;  /* 0x00007771121aa816 */ /* 0x040fe400000000ff */
[C---:B------:R-:W-:Y:S01]  /*0700*/  @!P2 PRMT R28, R18.reuse, 0x7772, RZ ;  /* 0x00007772121ca816 */ /* 0x040fe200000000ff */
[----:B------:R0:W-:Y:S04]  /*0710*/  @!P2 STS.U8 [R20], R24 ;  /* 0x000000181400a388 */ /* 0x0001e80000000000 */
[----:B------:R1:W-:Y:S04]  /*0720*/  @!P2 STS.U8 [R20+0x1], R26 ;  /* 0x0000011a1400a388 */ /* 0x0003e80000000000 */
[----:B------:R-:W-:Y:S01]  /*0730*/  @!P2 STS.U8 [R20+0x2], R28 ;  /* 0x0000021c1400a388 */ /* 0x000fe20000000000 */
[----:B0-----:R-:W-:-:S05]  /*0740*/  @!P2 PRMT R24, R18, 0x7773, RZ ;  /* 0x000077731218a816 */ /* 0x001fca00000000ff */
[----:B------:R-:W-:Y:S04]  /*0750*/  @!P2 STS.U8 [R20+0x3], R24 ;  /* 0x000003181400a388 */ /* 0x000fe80000000000 */
[----:B------:R-:W2:Y:S01]  /*0760*/  @!P1 LD.E R14, desc[UR8][R14.64] ;  /* 0x000000080e0e9980 */ /* 0x000ea2000c101900 */
[----:B------:R-:W-:Y:S02]  /*0770*/  ISETP.GE.AND P2, PT, R23, R8, PT ;  /* 0x000000081700720c */ /* 0x000fe40003f46270 */
[C---:B--2---:R-:W-:Y:S02]  /*0780*/  @!P1 PRMT R15, R14.reuse, 0x7770, RZ ;  /* 0x000077700e0f9816 */ /* 0x044fe400000000ff */
[C---:B------:R-:W-:Y:S02]  /*0790*/  @!P1 PRMT R19, R14.reuse, 0x7771, RZ ;  /* 0x000077710e139816 */ /* 0x040fe400000000ff */
[C---:B------:R-:W-:Y:S01]  /*07a0*/  @!P1 PRMT R18, R14.reuse, 0x7772, RZ ;  /* 0x000077720e129816 */ /* 0x040fe200000000ff */
[----:B------:R-:W-:Y:S01]  /*07b0*/  @!P1 STS.U8 [R10+-0x1], R15 ;  /* 0xffffff0f0a009388 */ /* 0x000fe20000000000 */
[----:B-1----:R-:W-:-:S03]  /*07c0*/  @!P1 PRMT R26, R14, 0x7773, RZ ;  /* 0x000077730e1a9816 */ /* 0x002fc600000000ff */
[----:B------:R-:W-:Y:S04]  /*07d0*/  @!P1 STS.U8 [R10], R19 ;  /* 0x000000130a009388 */ /* 0x000fe80000000000 */
[----:B------:R0:W-:Y:S04]  /*07e0*/  @!P1 STS.U8 [R10+0x1], R18 ;  /* 0x000001120a009388 */ /* 0x0001e80000000000 */
[----:B------:R1:W-:Y:S01]  /*07f0*/  @!P1 STS.U8 [R10+0x2], R26 ;  /* 0x0000021a0a009388 */ /* 0x0003e20000000000 */
[----:B0-----:R-:W-:-:S05]  /*0800*/  @!P2 IMAD.WIDE R18, R23, 0x4, R12 ;  /* 0x000000041712a825 */ /* 0x001fca00078e020c */
[----:B------:R-:W2:Y:S01]  /*0810*/  @!P2 LD.E R14, desc[UR8][R18.64] ;  /* 0x00000008120ea980 */ /* 0x000ea2000c101900 */
[----:B------:R-:W-:Y:S01]  /*0820*/  ISETP.GE.AND P1, PT, R27, R8, PT ;  /* 0x000000081b00720c */ /* 0x000fe20003f26270 */
[----:B------:R-:W-:Y:S01]  /*0830*/  ULEA UR4, UR11, 0x3, 0x3 ;  /* 0x000000030b047891 */ /* 0x000fe2000f8e18ff */
[C---:B--2---:R-:W-:Y:S02]  /*0840*/  @!P2 PRMT R24, R14.reuse, 0x7770, RZ ;  /* 0x000077700e18a816 */ /* 0x044fe400000000ff */
[C---:B------:R-:W-:Y:S02]  /*0850*/  @!P2 PRMT R28, R14.reuse, 0x7771, RZ ;  /* 0x000077710e1ca816 */ /* 0x040fe400000000ff */
[----:B------:R-:W-:-:S04]  /*0860*/  @!P2 PRMT R19, R14, 0x7772, RZ ;  /* 0x000077720e13a816 */ /* 0x000fc800000000ff */
[----:B------:R0:W-:Y:S01]  /*0870*/  @!P2 STS.U8 [R20+UR4+-0x3], R24 ;  /* 0xfffffd181400a988 */ /* 0x0001e20008000004 */
[----:B------:R-:W-:Y:S02]  /*0880*/  @!P2 PRMT R18, R14, 0x7773, RZ ;  /* 0x000077730e12a816 */ /* 0x000fe400000000ff */
[----:B------:R-:W-:Y:S01]  /*0890*/  @!P1 IMAD.WIDE R14, R27, 0x4, R12 ;  /* 0x000000041b0e9825 */ /* 0x000fe200078e020c */
[----:B------:R2:W-:Y:S04]  /*08a0*/  @!P2 STS.U8 [R20+UR4+-0x2], R28 ;  /* 0xfffffe1c1400a988 */ /* 0x0005e80008000004 */
[----:B------:R-:W-:Y:S04]  /*08b0*/  @!P2 STS.U8 [R20+UR4+-0x1], R19 ;  /* 0xffffff131400a988 */ /* 0x000fe80008000004 */
[----:B------:R-:W-:Y:S04]  /*08c0*/  @!P2 STS.U8 [R20+UR4], R18 ;  /* 0x000000121400a988 */ /* 0x000fe80008000004 */
[----:B------:R-:W3:Y:S01]  /*08d0*/  @!P1 LD.E R14, desc[UR8][R14.64] ;  /* 0x000000080e0e9980 */ /* 0x000ee2000c101900 */
[----:B------:R-:W-:Y:S01]  /*08e0*/  UMOV UR4, 0xc ;  /* 0x0000000c00047882 */ /* 0x000fe20000000000 */
[----:B------:R-:W-:Y:S01]  /*08f0*/  VIADD R22, R22, 0x4 ;  /* 0x0000000416167836 */ /* 0x000fe20000000000 */
[----:B------:R-:W-:Y:S01]  /*0900*/  UIMAD UR4, UR11, UR4, 0x1 ;  /* 0x000000010b0474a4 */ /* 0x000fe2000f8e0204 */
[C---:B------:R-:W-:Y:S01]  /*0910*/  IMAD R29, R21.reuse, 0x4, R29 ;  /* 0x00000004151d7824 */ /* 0x040fe200078e021d */
[C---:B------:R-:W-:Y:S01]  /*0920*/  LEA R27, R21.reuse, R27, 0x2 ;  /* 0x0000001b151b7211 */ /* 0x040fe200078e10ff */
[----:B------:R-:W-:-:S02]  /*0930*/  IMAD R25, R21, 0x4, R25 ;  /* 0x0000000415197824 */ /* 0x000fc400078e0219 */
[C---:B------:R-:W-:Y:S02]  /*0940*/  IMAD R23, R21.reuse, 0x4, R23 ;  /* 0x0000000415177824 */ /* 0x040fe400078e0217 */
[----:B-1----:R-:W-:Y:S01]  /*0950*/  IMAD R10, R21, 0x10, R10 ;  /* 0x00000010150a7824 */ /* 0x002fe200078e020a */
[C---:B---3--:R-:W-:Y:S02]  /*0960*/  @!P1 PRMT R26, R14.reuse, 0x7770, RZ ;  /* 0x000077700e1a9816 */ /* 0x048fe400000000ff */
[C---:B0-----:R-:W-:Y:S02]  /*0970*/  @!P1 PRMT R24, R14.reuse, 0x7771, RZ ;  /* 0x000077710e189816 */ /* 0x041fe400000000ff */
[C---:B--2---:R-:W-:Y:S01]  /*0980*/  @!P1 PRMT R28, R14.reuse, 0x7772, RZ ;  /* 0x000077720e1c9816 */ /* 0x044fe200000000ff */
[----:B------:R-:W-:Y:S01]  /*0990*/  @!P1 STS.U8 [R20+UR4+-0x1], R26 ;  /* 0xffffff1a14009988 */ /* 0x000fe20008000004 */
[----:B------:R-:W-:-:S03]  /*09a0*/  @!P1 PRMT R15, R14, 0x7773, RZ ;  /* 0x000077730e0f9816 */ /* 0x000fc600000000ff */
[----:B------:R-:W-:Y:S04]  /*09b0*/  @!P1 STS.U8 [R20+UR4], R24 ;  /* 0x0000001814009988 */ /* 0x000fe80008000004 */
[----:B------:R-:W-:Y:S04]  /*09c0*/  @!P1 STS.U8 [R20+UR4+0x1], R28 ;  /* 0x0000011c14009988 */ /* 0x000fe80008000004 */
[----:B------:R0:W-:Y:S01]  /*09d0*/  @!P1 STS.U8 [R20+UR4+0x2], R15 ;  /* 0x0000020f14009988 */ /* 0x0001e20008000004 */
[----:B------:R-:W-:Y:S01]  /*09e0*/  ISETP.NE.AND P1, PT, R22, RZ, PT ;  /* 0x000000ff1600720c */ /* 0x000fe20003f25270 */
[----:B0-----:R-:W-:-:S12]  /*09f0*/  IMAD R20, R21, 0x10, R20 ;  /* 0x0000001015147824 */ /* 0x001fd800078e0214 */
[----:B------:R-:W-:Y:S05]  /*0a00*/  @P1 BRA `(.L_x_4) ;  /* 0xfffffffc00201947 */ /* 0x000fea000383ffff */
.L_x_3:
[----:B------:R-:W-:Y:S05]  /*0a10*/  @!P0 BRA `(.L_x_2) ;  /* 0x0000000400008947 */ /* 0x000fea0003800000 */
[----:B------:R-:W-:Y:S01]  /*0a20*/  IMAD R21, R11, UR11, R0 ;  /* 0x0000000b0b157c24 */ /* 0x000fe2000f8e0200 */
[----:B------:R-:W-:Y:S01]  /*0a30*/  BSSY.RECONVERGENT B0, `(.L_x_5) ;  /* 0x0000013000007945 */ /* 0x000fe20003800200 */
[----:B------:R-:W-:-:S03]  /*0a40*/  ISETP.NE.AND P1, PT, R9, 0x1, PT ;  /* 0x000000010900780c */ /* 0x000fc60003f25270 */
[----:B------:R-:W-:-:S13]  /*0a50*/  ISETP.GE.AND P0, PT, R21, R8, PT ;  /* 0x000000081500720c */ /* 0x000fda0003f06270 */
[----:B------:R-:W-:Y:S05]  /*0a60*/  @P0 BRA `(.L_x_6) ;  /* 0x00000000003c0947 */ /* 0x000fea0003800000 */
[----:B0-----:R-:W-:-:S06]  /*0a70*/  IMAD.WIDE R10, R21, 0x4, R12 ;  /* 0x00000004150a7825 */ /* 0x001fcc00078e020c */
[----:B------:R-:W2:Y:S01]  /*0a80*/  LD.E R10, desc[UR8][R10.64] ;  /* 0x000000080a0a7980 */ /* 0x000ea2000c101900 */
[----:B------:R-:W0:Y:S01]  /*0a90*/  S2UR UR5, SR_CgaCtaId ;  /* 0x00000000000579c3 */ /* 0x000e220000008800 */
[----:B------:R-:W-:Y:S02]  /*0aa0*/  UMOV UR4, 0x400 ;  /* 0x0000040000047882 */ /* 0x000fe40000000000 */
[----:B------:R-:W-:-:S04]  /*0ab0*/  UIADD3 UR4, UPT, UPT, UR4, 0x30, URZ ;  /* 0x0000003004047890 */ /* 0x000fc8000fffe0ff */
[----:B0-----:R-:W-:-:S06]  /*0ac0*/  ULEA UR4, UR5, UR4, 0x18 ;  /* 0x0000000405047291 */ /* 0x001fcc000f8ec0ff */
[----:B------:R-:W-:Y:S02]  /*0ad0*/  LEA R20, R21, UR4, 0x2 ;  /* 0x0000000415147c11 */ /* 0x000fe4000f8e10ff */
[C---:B--2---:R-:W-:Y:S02]  /*0ae0*/  PRMT R14, R10.reuse, 0x7770, RZ ;  /* 0x000077700a0e7816 */ /* 0x044fe400000000ff */
[C---:B------:R-:W-:Y:S02]  /*0af0*/  PRMT R15, R10.reuse, 0x7771, RZ ;  /* 0x000077710a0f7816 */ /* 0x040fe400000000ff */
[C---:B------:R-:W-:Y:S01]  /*0b00*/  PRMT R18, R10.reuse, 0x7772, RZ ;  /* 0x000077720a127816 */ /* 0x040fe200000000ff */
[----:B------:R1:W-:Y:S01]  /*0b10*/  STS.U8 [R20], R14 ;  /* 0x0000000e14007388 */ /* 0x0003e20000000000 */
[----:B------:R-:W-:-:S03]  /*0b20*/  PRMT R19, R10, 0x7773, RZ ;  /* 0x000077730a137816 */ /* 0x000fc600000000ff */
[----:B------:R1:W-:Y:S04]  /*0b30*/  STS.U8 [R20+0x1], R15 ;  /* 0x0000010f14007388 */ /* 0x0003e80000000000 */
[----:B------:R1:W-:Y:S04]  /*0b40*/  STS.U8 [R20+0x2], R18 ;  /* 0x0000021214007388 */ /* 0x0003e80000000000 */
[----:B------:R1:W-:Y:S02]  /*0b50*/  STS.U8 [R20+0x3], R19 ;  /* 0x0000031314007388 */ /* 0x0003e40000000000 */
.L_x_6:
[----:B------:R-:W-:Y:S05]  /*0b60*/  BSYNC.RECONVERGENT B0 ;  /* 0x0000000000007941 */ /* 0x000fea0003800200 */
.L_x_5:
[----:B------:R-:W-:Y:S05]  /*0b70*/  @!P1 BRA `(.L_x_2) ;  /* 0x0000000000a89947 */ /* 0x000fea0003800000 */
[----:B------:R-:W-:Y:S01]  /*0b80*/  VIADD R21, R21, UR11 ;  /* 0x0000000b15157c36 */ /* 0x000fe20008000000 */
        /* <DEDUP_REMOVED lines=10> */
[----:B-1----:R-:W-:Y:S02]  /*0c30*/  LEA R19, R21, UR4, 0x2 ;  /* 0x0000000415137c11 */ /* 0x002fe4000f8e10ff */
        /* <DEDUP_REMOVED lines=8> */
.L_x_8:
[----:B------:R-:W-:Y:S05]  /*0cc0*/  BSYNC.RECONVERGENT B0 ;  /* 0x0000000000007941 */ /* 0x000fea0003800200 */
.L_x_7:
[----:B------:R-:W-:Y:S05]  /*0cd0*/  @!P1 BRA `(.L_x_2) ;  /* 0x0000000000509947 */ /* 0x000fea0003800000 */
[----:B------:R-:W-:Y:S01]  /*0ce0*/  VIADD R21, R21, UR11 ;  /* 0x0000000b15157c36 */ /* 0x000fe20008000000 */
[----:B------:R-:W-:Y:S04]  /*0cf0*/  BSSY.RECONVERGENT B0, `(.L_x_2) ;  /* 0x0000012000007945 */ /* 0x000fe80003800200 */
[----:B------:R-:W-:-:S13]  /*0d00*/  ISETP.GE.AND P0, PT, R21, R8, PT ;  /* 0x000000081500720c */ /* 0x000fda0003f06270 */
[----:B------:R-:W-:Y:S05]  /*0d10*/  @P0 BRA `(.L_x_9) ;  /* 0x00000000003c0947 */ /* 0x000fea0003800000 */
[----:B0-----:R-:W-:-:S06]  /*0d20*/  IMAD.WIDE R12, R21, 0x4, R12 ;  /* 0x00000004150c7825 */ /* 0x001fcc00078e020c */
[----:B------:R-:W3:Y:S01]  /*0d30*/  LD.E R12, desc[UR8][R12.64] ;  /* 0x000000080c0c7980 */ /* 0x000ee2000c101900 */
[----:B------:R-:W0:Y:S01]  /*0d40*/  S2UR UR5, SR_CgaCtaId ;  /* 0x00000000000579c3 */ /* 0x000e220000008800 */
[----:B------:R-:W-:Y:S02]  /*0d50*/  UMOV UR4, 0x400 ;  /* 0x0000040000047882 */ /* 0x000fe40000000000 */
[----:B------:R-:W-:-:S04]  /*0d60*/  UIADD3 UR4, UPT, UPT, UR4, 0x30, URZ ;  /* 0x0000003004047890 */ /* 0x000fc8000fffe0ff */
[----:B0-----:R-:W-:-:S06]  /*0d70*/  ULEA UR4, UR5, UR4, 0x18 ;  /* 0x0000000405047291 */ /* 0x001fcc000f8ec0ff */
[----:B-12---:R-:W-:Y:S02]  /*0d80*/  LEA R14, R21, UR4, 0x2 ;  /* 0x00000004150e7c11 */ /* 0x006fe4000f8e10ff */
[C---:B---3--:R-:W-:Y:S02]  /*0d90*/  PRMT R8, R12.reuse, 0x7770, RZ ;  /* 0x000077700c087816 */ /* 0x048fe400000000ff */
[C---:B------:R-:W-:Y:S02]  /*0da0*/  PRMT R9, R12.reuse, 0x7771, RZ ;  /* 0x000077710c097816 */ /* 0x040fe400000000ff */
[C---:B------:R-:W-:Y:S01]  /*0db0*/  PRMT R10, R12.reuse, 0x7772, RZ ;  /* 0x000077720c0a7816 */ /* 0x040fe200000000ff */
[----:B------:R3:W-:Y:S01]  /*0dc0*/  STS.U8 [R14], R8 ;  /* 0x000000080e007388 */ /* 0x0007e20000000000 */
[----:B------:R-:W-:-:S03]  /*0dd0*/  PRMT R11, R12, 0x7773, RZ ;  /* 0x000077730c0b7816 */ /* 0x000fc600000000ff */
[----:B------:R3:W-:Y:S04]  /*0de0*/  STS.U8 [R14+0x1], R9 ;  /* 0x000001090e007388 */ /* 0x0007e80000000000 */
[----:B------:R3:W-:Y:S04]  /*0df0*/  STS.U8 [R14+0x2], R10 ;  /* 0x0000020a0e007388 */ /* 0x0007e80000000000 */
[----:B------:R3:W-:Y:S02]  /*0e00*/  STS.U8 [R14+0x3], R11 ;  /* 0x0000030b0e007388 */ /* 0x0007e40000000000 */
.L_x_9:
[----:B------:R-:W-:Y:S05]  /*0e10*/  BSYNC.RECONVERGENT B0 ;  /* 0x0000000000007941 */ /* 0x000fea0003800200 */
.L_x_2:
[----:B------:R-:W5:Y:S01]  /*0e20*/  S2UR UR5, SR_CgaCtaId ;  /* 0x00000000000579c3 */ /* 0x000f620000008800 */
[----:B------:R-:W-:Y:S01]  /*0e30*/  ISETP.NE.AND P0, PT, R0, RZ, PT ;  /* 0x000000ff0000720c */ /* 0x000fe20003f05270 */
[----:B------:R-:W-:Y:S01]  /*0e40*/  UMOV UR4, 0x400 ;  /* 0x0000040000047882 */ /* 0x000fe20000000000 */
[----:B---3--:R-:W3:Y:S01]  /*0e50*/  I2F.U32.RP R10, UR11 ;  /* 0x0000000b000a7d06 */ /* 0x008ee20008209000 */
[----:B------:R-:W-:Y:S01]  /*0e60*/  IMAD.MOV.U32 R8, RZ, RZ, RZ ;  /* 0x000000ffff087224 */ /* 0x000fe200078e00ff */
[----:B------:R-:W-:-:S09]  /*0e70*/  ISETP.NE.U32.AND P2, PT, RZ, UR11, PT ;  /* 0x0000000bff007c0c */ /* 0x000fd2000bf45070 */
[----:B0-----:R-:W-:-:S04]  /*0e80*/  @!P0 IMAD.MOV.U32 R12, RZ, RZ, -0x3b9aca00 ;  /* 0xc4653600ff0c8424 */ /* 0x001fc800078e00ff */
[----:B------:R-:W-:Y:S01]  /*0e90*/  IMAD.MOV.U32 R13, RZ, RZ, R12 ;  /* 0x000000ffff0d7224 */ /* 0x000fe200078e000c */
[----:B---3--:R-:W1:Y:S01]  /*0ea0*/  MUFU.RCP R10, R10 ;  /* 0x0000000a000a7308 */ /* 0x008e620000001000 */
[----:B-----5:R-:W-:-:S09]  /*0eb0*/  ULEA UR4, UR5, UR4, 0x18 ;  /* 0x0000000405047291 */ /* 0x020fd2000f8ec0ff */
[----:B------:R-:W-:Y:S01]  /*0ec0*/  @!P0 STS [UR4+0x490], R12 ;  /* 0x0004900cff008988 */ /* 0x000fe20008000804 */
[----:B-12---:R-:W-:-:S03]  /*0ed0*/  VIADD R14, R10, 0xffffffe ;  /* 0x0ffffffe0a0e7836 */ /* 0x006fc60000000000 */
[----:B------:R-:W-:Y:S01]  /*0ee0*/  @!P0 STS.64 [UR4+0x8a0], R12 ;  /* 0x0008a00cff008988 */ /* 0x000fe20008000a04 */
[----:B------:R-:W0:Y:S03]  /*0ef0*/  F2I.FTZ.U32.TRUNC.NTZ R9, R14 ;  /* 0x0000000e00097305 */ /* 0x000e26000021f000 */
[----:B------:R-:W-:Y:S04]  /*0f00*/  @!P0 STS [UR4+0x288], RZ ;  /* 0x000288ffff008988 */ /* 0x000fe80008000804 */
[----:B------:R-:W-:Y:S01]  /*0f10*/  @!P0 STS [UR4+0x698], RZ ;  /* 0x000698ffff008988 */ /* 0x000fe20008000804 */
[----:B------:R-:W-:Y:S01]  /*0f20*/  BAR.SYNC.DEFER_BLOCKING 0x0 ;  /* 0x0000000000007b1d */ /* 0x000fe20000010000 */
[----:B0-----:R-:W-:-:S04]  /*0f30*/  IMAD.MOV R15, RZ, RZ, -R9 ;  /* 0x000000ffff0f7224 */ /* 0x001fc800078e0a09 */
[----:B------:R-:W-:-:S04]  /*0f40*/  IMAD R15, R15, UR11, RZ ;  /* 0x0000000b0f0f7c24 */ /* 0x000fc8000f8e02ff */
[----:B------:R-:W-:Y:S01]  /*0f50*/  IMAD.HI.U32 R15, R9, R15, R8 ;  /* 0x0000000f090f7227 */ /* 0x000fe200078e0008 */
[----:B------:R-:W0:Y:S03]  /*0f60*/  LDS.S16 R11, [UR4] ;  /* 0x00000004ff0b7984 */ /* 0x000e260008000600 */
[----:B0-----:R-:W-:-:S04]  /*0f70*/  VIADD R8, R11, UR6 ;  /* 0x000000060b087c36 */ /* 0x001fc80008000000 */
[----:B------:R-:W-:-:S04]  /*0f80*/  IMAD.HI.U32 R10, R15, R8, RZ ;  /* 0x000000080f0a7227 */ /* 0x000fc800078e00ff */
[----:B------:R-:W-:-:S04]  /*0f90*/  IMAD.MOV R9, RZ, RZ, -R10 ;  /* 0x000000ffff097224 */ /* 0x000fc800078e0a0a */
[----:B------:R-:W-:-:S05]  /*0fa0*/  IMAD R8, R9, UR11, R8 ;  /* 0x0000000b09087c24 */ /* 0x000fca000f8e0208 */
[----:B------:R-:W-:-:S13]  /*0fb0*/  ISETP.GE.U32.AND P0, PT, R8, UR11, PT ;  /* 0x0000000b08007c0c */ /* 0x000fda000bf06070 */
[----:B------:R-:W-:Y:S01]  /*0fc0*/  @P0 IADD3 R8, PT, PT, R8, -UR11, RZ ;  /* 0x8000000b08080c10 */ /* 0x000fe2000fffe0ff */
[----:B------:R-:W-:-:S03]  /*0fd0*/  @P0 VIADD R10, R10, 0x1 ;  /* 0x000000010a0a0836 */ /* 0x000fc60000000000 */
[----:B------:R-:W-:-:S13]  /*0fe0*/  ISETP.GE.U32.AND P1, PT, R8, UR11, PT ;  /* 0x0000000b08007c0c */ /* 0x000fda000bf26070 */
[----:B------:R-:W-:Y:S01]  /*0ff0*/  @P1 VIADD R10, R10, 0x1 ;  /* 0x000000010a0a1836 */ /* 0x000fe20000000000 */
[----:B------:R-:W-:-:S04]  /*1000*/  @!P2 LOP3.LUT R10, RZ, UR11, RZ, 0x33, !PT ;  /* 0x0000000bff0aac12 */ /* 0x000fc8000f8e33ff */
[----:B------:R-:W-:-:S13]  /*1010*/  ISETP.GE.AND P0, PT, R10, 0x1, PT ;  /* 0x000000010a00780c */ /* 0x000fda0003f06270 */
[----:B------:R-:W-:Y:S05]  /*1020*/  @!P0 BRA `(.L_x_10) ;  /* 0x00000004008c8947 */ /* 0x000fea0003800000 */
[----:B------:R-:W-:Y:S02]  /*1030*/  VIADD R12, R10, 0xffffffff ;  /* 0xffffffff0a0c7836 */ /* 0x000fe40000000000 */
[----:B------:R-:W-:-:S07]  /*1040*/  IMAD.MOV.U32 R13, RZ, RZ, RZ ;  /* 0x000000ffff0d7224 */ /* 0x000fce00078e00ff */
.L_x_15:
[----:B0-----:R-:W0:Y:S01]  /*1050*/  S2UR UR5, SR_CgaCtaId ;  /* 0x00000000000579c3 */ /* 0x001e220000008800 */
[----:B------:R-:W-:Y:S01]  /*1060*/  VIMNMX.U32 R7, PT, PT, R11, UR11, PT ;  /* 0x0000000b0b077c48 */ /* 0x000fe2000bfe0000 */
[----:B------:R-:W-:-:S03]  /*1070*/  UMOV UR4, 0x400 ;  /* 0x0000040000047882 */ /* 0x000fc60000000000 */
[----:B------:R-:W-:-:S13]  /*1080*/  ISETP.GE.U32.AND P0, PT, R0, R7, PT ;  /* 0x000000070000720c */ /* 0x000fda0003f06070 */
[----:B------:R-:W-:Y:S01]  /*1090*/  @!P0 IMAD R15, R13, UR11, R0 ;  /* 0x0000000b0d0f8c24 */ /* 0x000fe2000f8e0200 */
[----:B0-----:R-:W-:-:S09]  /*10a0*/  ULEA UR4, UR5, UR4, 0x18 ;  /* 0x0000000405047291 */ /* 0x001fd2000f8ec0ff */
[----:B------:R-:W0:Y:S02]  /*10b0*/  @!P0 LDS.64 R8, [UR4+0x8] ;  /* 0x00000804ff088984 */ /* 0x000e240008000a00 */
[----:B0-----:R-:W-:Y:S01]  /*10c0*/  @!P0 IADD3 R8, P1, PT, R8, R15, RZ ;  /* 0x0000000f08088210 */ /* 0x001fe20007f3e0ff */
[----:B------:R-:W-:Y:S02]  /*10d0*/  IMAD.U32 R15, RZ, RZ, UR4 ;  /* 0x00000004ff0f7e24 */ /* 0x000fe4000f8e00ff */
[----:B------:R-:W-:Y:S02]  /*10e0*/  VIADD R19, R7, 0xffffffff ;  /* 0xffffffff07137836 */ /* 0x000fe40000000000 */
[----:B------:R-:W-:Y:S01]  /*10f0*/  @!P0 IMAD.X R9, RZ, RZ, R9, P1 ;  /* 0x000000ffff098224 */ /* 0x000fe200008e0609 */
[----:B------:R-:W0:Y:S04]  /*1100*/  LDS.U16 R14, [R15+0x2] ;  /* 0x000002000f0e7984 */ /* 0x000e280000000400 */
[----:B-----5:R1:W5:Y:S01]  /*1110*/  @!P0 LD.E.U8 R17, desc[UR8][R8.64] ;  /* 0x0000000808118980 */ /* 0x020362000c101100 */
[----:B0-----:R-:W-:-:S05]  /*1120*/  PRMT R18, R14, 0x9910, RZ ;  /* 0x000099100e127816 */ /* 0x001fca00000000ff */
[----:B------:R-:W-:-:S05]  /*1130*/  IMAD.IADD R18, R18, 0x1, R19 ;  /* 0x0000000112127824 */ /* 0x000fca00078e0213 */
[----:B------:R-:W-:-:S13]  /*1140*/  ISETP.GE.AND P0, PT, R18, 0x1, PT ;  /* 0x000000011200780c */ /* 0x000fda0003f06270 */
[----:B-1----:R-:W-:Y:S05]  /*1150*/  @!P0 BRA `(.L_x_11) ;  /* 0x00000004002c8947 */ /* 0x002fea0003800000 */
[----:B------:R-:W-:Y:S01]  /*1160*/  ISETP.NE.AND P0, PT, R13, R12, PT ;  /* 0x0000000c0d00720c */ /* 0x000fe20003f05270 */
[----:B------:R-:W-:Y:S01]  /*1170*/  HFMA2 R25, -RZ, RZ, 0, 0 ;  /* 0x00000000ff197431 */ /* 0x000fe200000001ff */
[----:B------:R-:W-:Y:S01]  /*1180*/  BSSY.RECONVERGENT B0, `(.L_x_11) ;  /* 0x0000048000007945 */ /* 0x000fe20003800200 */
[----:B------:R-:W-:Y:S01]  /*1190*/  PRMT R8, R14, 0x7610, R8 ;  /* 0x000076100e087816 */ /* 0x000fe20000000008 */
[----:B------:R-:W-:Y:S01]  /*11a0*/  IMAD.MOV.U32 R23, RZ, RZ, -0x3b9aca00 ;  /* 0xc4653600ff177424 */ /* 0x000fe200078e00ff */
[----:B------:R-:W-:Y:S02]  /*11b0*/  ISETP.EQ.AND P0, PT, R0, R19, !P0 ;  /* 0x000000130000720c */ /* 0x000fe40004702270 */
[----:B------:R-:W-:Y:S01]  /*11c0*/  CS2R R20, SRZ ;  /* 0x0000000000147805 */ /* 0x000fe2000001ff00 */
[----:B------:R-:W-:Y:S02]  /*11d0*/  IMAD.MOV.U32 R14, RZ, RZ, RZ ;  /* 0x000000ffff0e7224 */ /* 0x000fe400078e00ff */
[----:B------:R-:W-:-:S02]  /*11e0*/  IMAD.MOV.U32 R18, RZ, RZ, RZ ;  /* 0x000000ffff127224 */ /* 0x000fc400078e00ff */
[----:B------:R-:W-:-:S07]  /*11f0*/  IMAD.MOV.U32 R22, RZ, RZ, RZ ;  /* 0x000000ffff167224 */ /* 0x000fce00078e00ff */
.L_x_14:
[----:B------:R-:W-:Y:S01]  /*1200*/  PRMT R9, R8, 0x9910, RZ ;  /* 0x0000991008097816 */ /* 0x000fe200000000ff */
[----:B------:R-:W-:Y:S03]  /*1210*/  BSSY.RECONVERGENT B1, `(.L_x_12) ;  /* 0x0000033000017945 */ /* 0x000fe60003800200 */
[----:B------:R-:W-:-:S04]  /*1220*/  ISETP.GE.AND P1, PT, R14, R9, PT ;  /* 0x000000090e00720c */ /* 0x000fc80003f26270 */
[----:B------:R-:W-:-:S13]  /*1230*/  ISETP.LT.U32.OR P1, PT, R21, R0, P1 ;  /* 0x000000001500720c */ /* 0x000fda0000f21470 */
[----:B0-----:R-:W-:Y:S05]  /*1240*/  @P1 BRA `(.L_x_13) ;  /* 0x0000000000bc1947 */ /* 0x001fea0003800000 */
[----:B------:R-:W0:Y:S01]  /*1250*/  S2UR UR6, SR_CgaCtaId ;  /* 0x00000000000679c3 */ /* 0x000e220000008800 */
[----:B------:R-:W-:Y:S01]  /*1260*/  UMOV UR4, 0x400 ;  /* 0x0000040000047882 */ /* 0x000fe20000000000 */
[----:B------:R-:W-:Y:S01]  /*1270*/  VIADD R24, R18, 0xc8 ;  /* 0x000000c812187836 */ /* 0x000fe20000000000 */
[----:B------:R-:W-:Y:S01]  /*1280*/  UIADD3 UR5, UPT, UPT, UR4, 0x30, URZ ;  /* 0x0000003004057890 */ /* 0x000fe2000fffe0ff */
[----:B------:R-:W-:Y:S01]  /*1290*/  VIADD R23, R23, 0xfffffff5 ;  /* 0xfffffff517177836 */ /* 0x000fe20000000000 */
[----:B------:R-:W-:Y:S01]  /*12a0*/  IADD3 R20, PT, PT, R20, 0x1, RZ ;  /* 0x0000000114147810 */ /* 0x000fe20007ffe0ff */
[----:B------:R-:W-:Y:S01]  /*12b0*/  VIADD R22, R22, 0xfffffefc ;  /* 0xfffffefc16167836 */ /* 0x000fe20000000000 */
[----:B0-----:R-:W-:Y:S02]  /*12c0*/  ULEA UR5, UR6, UR5, 0x18 ;  /* 0x0000000506057291 */ /* 0x001fe4000f8ec0ff */
[----:B------:R-:W-:-:S06]  /*12d0*/  ULEA UR4, UR6, UR4, 0x18 ;  /* 0x0000000406047291 */ /* 0x000fcc000f8ec0ff */
[----:B------:R-:W-:Y:S01]  /*12e0*/  IMAD.U32 R15, RZ, RZ, UR4 ;  /* 0x00000004ff0f7e24 */ /* 0x000fe2000f8e00ff */
[----:B------:R0:W1:Y:S02]  /*12f0*/  LDS.U8 R8, [R14+UR5] ;  /* 0x000000050e087984 */ /* 0x0000640008000000 */
[----:B0-----:R-:W-:Y:S01]  /*1300*/  VIADD R14, R14, 0x1 ;  /* 0x000000010e0e7836 */ /* 0x001fe20000000000 */
[----:B-1---5:R-:W-:Y:S02]  /*1310*/  ISETP.NE.AND P1, PT, R17, R8, PT ;  /* 0x000000081100720c */ /* 0x022fe40003f25270 */
[----:B------:R-:W0:Y:S11]  /*1320*/  LDS R8, [R5] ;  /* 0x0000000005087984 */ /* 0x000e360000000800 */
[----:B------:R-:W-:Y:S01]  /*1330*/  @P1 VIADD R24, R18, 0xffffff6a ;  /* 0xffffff6a12181836 */ /* 0x000fe20000000000 */
[CC--:B------:R-:W-:Y:S01]  /*1340*/  ISETP.GT.AND P1, PT, R22.reuse, R23.reuse, PT ;  /* 0x000000171600720c */ /* 0x0c0fe20003f24270 */
[----:B------:R-:W1:Y:S01]  /*1350*/  LDS R18, [R4] ;  /* 0x0000000004127984 */ /* 0x000e620000000800 */
[----:B------:R-:W-:-:S02]  /*1360*/  VIMNMX R23, PT, PT, R22, R23, !PT ;  /* 0x0000001716177248 */ /* 0x000fc40007fe0100 */
[----:B------:R-:W-:Y:S01]  /*1370*/  SEL R20, R20, 0x1, !P1 ;  /* 0x0000000114147807 */ /* 0x000fe20004800000 */
[----:B0-----:R-:W-:Y:S02]  /*1380*/  VIADD R25, R8, 0xfffffff5 ;  /* 0xfffffff508197836 */ /* 0x001fe40000000000 */
[----:B------:R-:W-:Y:S01]  /*1390*/  LDS.64 R8, [R15+0x18] ;  /* 0x000018000f087984 */ /* 0x000fe20000000a00 */
[----:B-1----:R-:W-:-:S05]  /*13a0*/  VIADD R16, R18, 0xfffffefc ;  /* 0xfffffefc12107836 */ /* 0x002fca0000000000 */
[----:B------:R-:W-:-:S13]  /*13b0*/  ISETP.GT.AND P2, PT, R16, R25, PT ;  /* 0x000000191000720c */ /* 0x000fda0003f44270 */
[----:B------:R-:W0:Y:S01]  /*13c0*/  @!P2 LDS R26, [R6] ;  /* 0x00000000061aa984 */ /* 0x000e220000000800 */
[----:B------:R-:W-:Y:S02]  /*13d0*/  @!P2 IMAD.MOV.U32 R16, RZ, RZ, R25 ;  /* 0x000000ffff10a224 */ /* 0x000fe400078e0019 */
[----:B------:R-:W-:-:S03]  /*13e0*/  IMAD.MOV.U32 R25, RZ, RZ, 0x1 ;  /* 0x00000001ff197424 */ /* 0x000fc600078e00ff */
[----:B------:R-:W-:Y:S02]  /*13f0*/  VIMNMX R27, PT, PT, R23, R16, !PT ;  /* 0x00000010171b7248 */ /* 0x000fe40007fe0100 */
[----:B------:R-:W-:Y:S02]  /*1400*/  ISETP.GE.AND P1, PT, R16, R23, PT ;  /* 0x000000171000720c */ /* 0x000fe40003f26270 */
[----:B------:R-:W-:Y:S01]  /*1410*/  VIMNMX R22, PT, PT, R24, R27, !PT ;  /* 0x0000001b18167248 */ /* 0x000fe20007fe0100 */
[----:B0-----:R-:W-:Y:S01]  /*1420*/  @!P2 VIADD R25, R26, 0x1 ;  /* 0x000000011a19a836 */ /* 0x001fe20000000000 */
[----:B------:R-:W-:-:S03]  /*1430*/  ISETP.GT.AND P2, PT, R27, R24, PT ;  /* 0x000000181b00720c */ /* 0x000fc60003f44270 */
[----:B------:R-:W-:-:S05]  /*1440*/  IMAD.MOV R27, RZ, RZ, -R25 ;  /* 0x000000ffff1b7224 */ /* 0x000fca00078e0a19 */
[----:B------:R-:W-:Y:S01]  /*1450*/  SEL R24, R20, R27, !P1 ;  /* 0x0000001b14187207 */ /* 0x000fe20004800000 */
[----:B------:R-:W-:-:S04]  /*1460*/  IMAD R27, R21, 0x320, R0 ;  /* 0x00000320151b7824 */ /* 0x000fc800078e0200 */
[----:B------:R-:W-:Y:S01]  /*1470*/  IMAD.WIDE.U32 R8, R27, 0x4, R8 ;  /* 0x000000041b087825 */ /* 0x000fe200078e0008 */
[----:B------:R-:W-:-:S05]  /*1480*/  SEL R27, R24, RZ, P2 ;  /* 0x000000ff181b7207 */ /* 0x000fca0001000000 */
[----:B------:R-:W-:Y:S04]  /*1490*/  ST.E desc[UR8][R8.64], R27 ;  /* 0x0000001b08007985 */ /* 0x000fe8000c101908 */
[----:B------:R-:W0:Y:S04]  /*14a0*/  LDS R24, [R15+0x8a4] ;  /* 0x0008a4000f187984 */ /* 0x000e280000000800 */
[----:B------:R-:W1:Y:S04]  /*14b0*/  LDS R26, [R15+0x8a0] ;  /* 0x0008a0000f1a7984 */ /* 0x000e680000000800 */
[----:B------:R-:W2:Y:S01]  /*14c0*/  LDS.S16 R29, [R15+0x2] ;  /* 0x000002000f1d7984 */ /* 0x000ea20000000600 */
[----:B0-----:R-:W-:-:S02]  /*14d0*/  ISETP.GE.AND P1, PT, R22, R24, PT ;  /* 0x000000181600720c */ /* 0x001fc40003f26270 */
[----:B-1----:R-:W-:Y:S02]  /*14e0*/  ISETP.LT.OR P2, PT, R22, R26, !P0 ;  /* 0x0000001a1600720c */ /* 0x002fe40004741670 */
[----:B--2---:R-:W-:-:S11]  /*14f0*/  ISETP.NE.OR P1, PT, R14, R29, !P1 ;  /* 0x0000001d0e00720c */ /* 0x004fd60004f25670 */
[----:B------:R0:W-:Y:S04]  /*1500*/  @!P2 STS [R15+0x8a0], R22 ;  /* 0x0008a0160f00a388 */ /* 0x0001e80000000800 */
[----:B------:R0:W-:Y:S04]  /*1510*/  @!P2 STS [R15+0x8a8], R14 ;  /* 0x0008a80e0f00a388 */ /* 0x0001e80000000800 */
[----:B------:R0:W-:Y:S04]  /*1520*/  @!P1 STS [R15+0x8a4], R22 ;  /* 0x0008a4160f009388 */ /* 0x0001e80000000800 */
[----:B------:R0:W-:Y:S02]  /*1530*/  @!P1 STS [R15+0x8ac], R0 ;  /* 0x0008ac000f009388 */ /* 0x0001e40000000800 */
.L_x_13:
[----:B------:R-:W-:Y:S05]  /*1540*/  BSYNC.RECONVERGENT B1 ;  /* 0x0000000000017941 */ /* 0x000fea0003800200 */
.L_x_12:
[----:B------:R-:W-:Y:S01]  /*1550*/  BAR.SYNC.DEFER_BLOCKING 0x0 ;  /* 0x0000000000007b1d */ /* 0x000fe20000010000 */
[----:B------:R-:W-:-:S05]  /*1560*/  VIADD R21, R21, 0x1 ;  /* 0x0000000115157836 */ /* 0x000fca0000000000 */
[----:B------:R-:W-:Y:S04]  /*1570*/  STS [R4+0x4], R22 ;  /* 0x0000041604007388 */ /* 0x000fe80000000800 */
[----:B------:R-:W-:Y:S04]  /*1580*/  STS [R5+0x4], R16 ;  /* 0x0000041005007388 */ /* 0x000fe80000000800 */
[----:B------:R-:W-:Y:S01]  /*1590*/  STS [R6+0x4], R25 ;  /* 0x0000041906007388 */ /* 0x000fe20000000800 */
[----:B------:R-:W-:Y:S06]  /*15a0*/  BAR.SYNC.DEFER_BLOCKING 0x0 ;  /* 0x0000000000007b1d */ /* 0x000fec0000010000 */
[----:B------:R-:W1:Y:S02]  /*15b0*/  LDS.U16 R8, [R15+0x2] ;  /* 0x000002000f087984 */ /* 0x000e640000000400 */
[----:B-1----:R-:W-:-:S05]  /*15c0*/  PRMT R24, R8, 0x9910, RZ ;  /* 0x0000991008187816 */ /* 0x002fca00000000ff */
[----:B------:R-:W-:-:S05]  /*15d0*/  IMAD.IADD R24, R19, 0x1, R24 ;  /* 0x0000000113187824 */ /* 0x000fca00078e0218 */
[----:B------:R-:W-:-:S13]  /*15e0*/  ISETP.GE.AND P1, PT, R21, R24, PT ;  /* 0x000000181500720c */ /* 0x000fda0003f26270 */
[----:B------:R-:W-:Y:S05]  /*15f0*/  @!P1 BRA `(.L_x_14) ;  /* 0xfffffffc00009947 */ /* 0x000fea000383ffff */
[----:B------:R-:W-:Y:S05]  /*1600*/  BSYNC.RECONVERGENT B0 ;  /* 0x0000000000007941 */ /* 0x000fea0003800200 */
.L_x_11:
[----:B------:R-:W-:Y:S01]  /*1610*/  VIADD R13, R13, 0x1 ;  /* 0x000000010d0d7836 */ /* 0x000fe20000000000 */
[----:B------:R-:W-:-:S04]  /*1620*/  VIMNMX.U32 R11, PT, PT, R11, UR11, !PT ;  /* 0x0000000b0b0b7c48 */ /* 0x000fc8000ffe0000 */
[----:B------:R-:W-:Y:S01]  /*1630*/  ISETP.NE.AND P0, PT, R13, R10, PT ;  /* 0x0000000a0d00720c */ /* 0x000fe20003f05270 */
[----:B------:R-:W-:-:S12]  /*1640*/  VIADD R11, R11, -UR11 ;  /* 0x8000000b0b0b7c36 */ /* 0x000fd80008000000 */
[----:B------:R-:W-:Y:S05]  /*1650*/  @P0 BRA `(.L_x_15) ;  /* 0xfffffff8007c0947 */ /* 0x000fea000383ffff */
.L_x_10:
[----:B------:R-:W-:Y:S01]  /*1660*/  VIADD R9, R7, 0xffffffff ;  /* 0xffffffff07097836 */ /* 0x000fe20000000000 */
[----:B------:R-:W-:Y:S04]  /*1670*/  BSSY.RECONVERGENT B1, `(.L_x_16) ;  /* 0x00000d0000017945 */ /* 0x000fe80003800200 */
[----:B------:R-:W-:-:S13]  /*1680*/  ISETP.NE.AND P0, PT, R0, R9, PT ;  /* 0x000000090000720c */ /* 0x000fda0003f05270 */
[----:B------:R-:W-:Y:S05]  /*1690*/  @P0 BRA `(.L_x_17) ;  /* 0x0000000c00340947 */ /* 0x000fea0003800000 */
[----:B------:R-:W1:Y:S01]  /*16a0*/  S2UR UR5, SR_CgaCtaId ;  /* 0x00000000000579c3 */ /* 0x000e620000008800 */
[----:B------:R-:W-:Y:S02]  /*16b0*/  UMOV UR4, 0x400 ;  /* 0x0000040000047882 */ /* 0x000fe40000000000 */
[----:B-1----:R-:W-:-:S06]  /*16c0*/  ULEA UR4, UR5, UR4, 0x18 ;  /* 0x0000000405047291 */ /* 0x002fcc000f8ec0ff */
[----:B0-----:R-:W-:-:S05]  /*16d0*/  IMAD.U32 R22, RZ, RZ, UR4 ;  /* 0x00000004ff167e24 */ /* 0x001fca000f8e00ff */
[----:B------:R-:W0:Y:S02]  /*16e0*/  LDS.128 R8, [R22+0x8a0] ;  /* 0x0008a00016087984 */ /* 0x000e240000000c00 */
[----:B0-----:R-:W-:Y:S01]  /*16f0*/  ISETP.GT.AND P0, PT, R9, R8, PT ;  /* 0x000000080900720c */ /* 0x001fe20003f04270 */
[----:B------:R-:W-:-:S12]  /*1700*/  IMAD.MOV.U32 R14, RZ, RZ, R10 ;  /* 0x000000ffff0e7224 */ /* 0x000fd800078e000a */
[----:B------:R-:W0:Y:S01]  /*1710*/  @P0 LDS R12, [R22] ;  /* 0x00000000160c0984 */ /* 0x000e220000000800 */
[----:B------:R-:W-:Y:S01]  /*1720*/  @P0 IMAD.MOV.U32 R23, RZ, RZ, R11 ;  /* 0x000000ffff170224 */ /* 0x000fe200078e000b */
[----:B0-----:R-:W-:Y:S01]  /*1730*/  @P0 PRMT R10, R12, 0x7632, R10 ;  /* 0x000076320c0a0816 */ /* 0x001fe2000000000a */
[----:B------:R-:W-:Y:S06]  /*1740*/  @P0 BRA `(.L_x_18) ;  /* 0x0000000000340947 */ /* 0x000fec0003800000 */
[----:B------:R0:W1:Y:S01]  /*1750*/  LDS.U16 R12, [R22] ;  /* 0x00000000160c7984 */ /* 0x0000620000000400 */
[----:B------:R-:W-:-:S13]  /*1760*/  ISETP.NE.AND P0, PT, R9, R8, PT ;  /* 0x000000080900720c */ /* 0x000fda0003f05270 */
[----:B0-----:R-:W-:Y:S05]  /*1770*/  @P0 BRA `(.L_x_19) ;  /* 0x00000000004c0947 */ /* 0x001fea0003800000 */
[----:B------:R-:W0:Y:S01]  /*1780*/  LDS.U16 R15, [R22+0x2] ;  /* 0x00000200160f7984 */ /* 0x000e220000000400 */
[----:B-1----:R-:W-:Y:S02]  /*1790*/  PRMT R10, R12, 0x9910, RZ ;  /* 0x000099100c0a7816 */ /* 0x002fe400000000ff */
[----:B------:R-:W-:-:S05]  /*17a0*/  LOP3.LUT R13, RZ, R11, RZ, 0x33, !PT ;  /* 0x0000000bff0d7212 */ /* 0x000fca00078e33ff */
[----:B------:R-:W-:Y:S01]  /*17b0*/  IMAD.IADD R10, R10, 0x1, R13 ;  /* 0x000000010a0a7824 */ /* 0x000fe200078e020d */
[----:B0-----:R-:W-:-:S04]  /*17c0*/  PRMT R19, R15, 0x9910, RZ ;  /* 0x000099100f137816 */ /* 0x001fc800000000ff */
[----:B------:R-:W-:-:S04]  /*17d0*/  IADD3 R13, PT, PT, R19, -R14, RZ ;  /* 0x8000000e130d7210 */ /* 0x000fc80007ffe0ff */
[----:B------:R-:W-:-:S13]  /*17e0*/  ISETP.GT.AND P0, PT, R10, R13, PT ;  /* 0x0000000d0a00720c */ /* 0x000fda0003f04270 */
[----:B------:R-:W-:Y:S05]  /*17f0*/  @!P0 BRA `(.L_x_19) ;  /* 0x00000000002c8947 */ /* 0x000fea0003800000 */
[----:B------:R-:W-:Y:S01]  /*1800*/  IMAD.MOV.U32 R23, RZ, RZ, R11 ;  /* 0x000000ffff177224 */ /* 0x000fe200078e000b */
[----:B------:R-:W-:-:S07]  /*1810*/  PRMT R10, R15, 0x7610, R10 ;  /* 0x000076100f0a7816 */ /* 0x000fce000000000a */
.L_x_18:
[----:B------:R-:W-:Y:S01]  /*1820*/  PRMT R11, R10, 0x9910, RZ ;  /* 0x000099100a0b7816 */ /* 0x000fe200000000ff */
[----:B------:R-:W-:Y:S01]  /*1830*/  IMAD.MOV.U32 R10, RZ, RZ, R9 ;  /* 0x000000ffff0a7224 */ /* 0x000fe200078e0009 */
[----:B------:R1:W-:Y:S01]  /*1840*/  STS [R22+0x8b8], R23 ;  /* 0x0008b81716007388 */ /* 0x0003e20000000800 */
[----:B------:R-:W-:Y:S02]  /*1850*/  PRMT R15, R12, 0x9910, RZ ;  /* 0x000099100c0f7816 */ /* 0x000fe400000000ff */
[----:B------:R-:W-:Y:S01]  /*1860*/  VIADD R11, R11, 0xffffffff ;  /* 0xffffffff0b0b7836 */ /* 0x000fe20000000000 */
[----:B------:R-:W-:-:S04]  /*1870*/  LOP3.LUT R8, RZ, R23, RZ, 0x33, !PT ;  /* 0x00000017ff087212 */ /* 0x000fc800078e33ff */
[----:B------:R1:W-:Y:S01]  /*1880*/  STS.64 [R22+0x8b0], R10 ;  /* 0x0008b00a16007388 */ /* 0x0003e20000000a00 */
[----:B------:R-:W-:Y:S01]  /*1890*/  IMAD.IADD R15, R15, 0x1, R8 ;  /* 0x000000010f0f7824 */ /* 0x000fe200078e0208 */
[----:B------:R-:W-:Y:S06]  /*18a0*/  BRA `(.L_x_20) ;  /* 0x0000000000207947 */ /* 0x000fec0003800000 */
.L_x_19:
[----:B-1----:R-:W-:Y:S01]  /*18b0*/  PRMT R23, R12, 0x9910, RZ ;  /* 0x000099100c177816 */ /* 0x002fe200000000ff */
[----:B------:R-:W-:Y:S02]  /*18c0*/  VIADD R11, R14, 0xffffffff ;  /* 0xffffffff0e0b7836 */ /* 0x000fe40000000000 */
[--C-:B------:R-:W-:Y:S02]  /*18d0*/  IMAD.MOV.U32 R10, RZ, RZ, R8.reuse ;  /* 0x000000ffff0a7224 */ /* 0x100fe400078e0008 */
[----:B------:R-:W-:Y:S02]  /*18e0*/  VIADD R23, R23, 0xffffffff ;  /* 0xffffffff17177836 */ /* 0x000fe40000000000 */
[----:B------:R-:W-:Y:S01]  /*18f0*/  IMAD.MOV.U32 R15, RZ, RZ, RZ ;  /* 0x000000ffff0f7224 */ /* 0x000fe200078e00ff */
[----:B------:R0:W-:Y:S01]  /*1900*/  STS.64 [R22+0x8b0], R10 ;  /* 0x0008b00a16007388 */ /* 0x0001e20000000a00 */
[----:B------:R-:W-:-:S03]  /*1910*/  IMAD.MOV.U32 R9, RZ, RZ, R8 ;  /* 0x000000ffff097224 */ /* 0x000fc600078e0008 */
[----:B------:R0:W-:Y:S04]  /*1920*/  STS [R22+0x8b8], R23 ;  /* 0x0008b81716007388 */ /* 0x0001e80000000800 */
.L_x_20:
[----:B------:R-:W2:Y:S01]  /*1930*/  LDC.64 R12, c[0x0][0x398] ;  /* 0x0000e600ff0c7b82 */ /* 0x000ea20000000a00 */
[----:B------:R-:W-:Y:S01]  /*1940*/  ISETP.GE.AND P0, PT, R15, 0x1, PT ;  /* 0x000000010f00780c */ /* 0x000fe20003f06270 */
[----:B------:R-:W3:Y:S01]  /*1950*/  LDS.64 R20, [R22+0x18] ;  /* 0x0000180016147984 */ /* 0x000ee20000000a00 */
[----:B------:R-:W-:Y:S01]  /*1960*/  IMAD R25, R3, 0x3, RZ ;  /* 0x0000000303197824 */ /* 0x000fe200078e02ff */
[----:B------:R-:W-:Y:S01]  /*1970*/  MOV R19, RZ ;  /* 0x000000ff00137202 */ /* 0x000fe20000000f00 */
[----:B------:R-:W-:Y:S01]  /*1980*/  IMAD.MOV.U32 R14, RZ, RZ, RZ ;  /* 0x000000ffff0e7224 */ /* 0x000fe200078e00ff */
[----:B------:R-:W-:Y:S01]  /*1990*/  STS [R22+0xb3c], RZ ;  /* 0x000b3cff16007388 */ /* 0x000fe20000000800 */
[----:B01----:R-:W-:Y:S01]  /*19a0*/  IMAD.MOV.U32 R10, RZ, RZ, 0x53 ;  /* 0x00000053ff0a7424 */ /* 0x003fe200078e00ff */
[----:B------:R-:W-:Y:S01]  /*19b0*/  BSSY.RECONVERGENT B0, `(.L_x_21) ;  /* 0x0000078000007945 */ /* 0x000fe20003800200 */
[----:B------:R-:W-:Y:S01]  /*19c0*/  IMAD.MOV.U32 R8, RZ, RZ, RZ ;  /* 0x000000ffff087224 */ /* 0x000fe200078e00ff */
[----:B------:R-:W-:Y:S01]  /*19d0*/  STS.64 [R22+0xb40], R14 ;  /* 0x000b400e16007388 */ /* 0x000fe20000000a00 */
[----:B------:R-:W-:-:S03]  /*19e0*/  IMAD.MOV.U32 R24, RZ, RZ, RZ ;  /* 0x000000ffff187224 */ /* 0x000fc600078e00ff */
[----:B------:R-:W-:Y:S01]  /*19f0*/  @P0 IMAD.MOV.U32 R18, RZ, RZ, 0x1 ;  /* 0x00000001ff120424 */ /* 0x000fe200078e00ff */
[----:B------:R-:W-:Y:S01]  /*1a00*/  @P0 STS.U8 [R22+0x8bc], R10 ;  /* 0x0008bc0a16000388 */ /* 0x000fe20000000000 */
[----:B------:R-:W-:-:S03]  /*1a10*/  @P0 IMAD.MOV.U32 R8, RZ, RZ, 0x1 ;  /* 0x00000001ff080424 */ /* 0x000fc600078e00ff */
[----:B------:R-:W-:Y:S04]  /*1a20*/  @P0 STS.64 [R22+0xb40], R18 ;  /* 0x000b401216000388 */ /* 0x000fe80000000a00 */
[----:B------:R0:W-:Y:S01]  /*1a30*/  @P0 STS [R22+0x93c], R15 ;  /* 0x00093c0f16000388 */ /* 0x0001e20000000800 */
[----:B--2---:R-:W-:-:S05]  /*1a40*/  IMAD.WIDE R12, R25, 0x4, R12 ;  /* 0x00000004190c7825 */ /* 0x004fca00078e020c */
[----:B------:R1:W-:Y:S01]  /*1a50*/  STG.E desc[UR8][R12.64], R9 ;  /* 0x000000090c007986 */ /* 0x0003e2000c101908 */
[----:B0--3--:R-:W-:-:S07]  /*1a60*/  @P0 IMAD.MOV.U32 R15, RZ, RZ, RZ ;  /* 0x000000ffff0f0224 */ /* 0x009fce00078e00ff */
.L_x_32:
[----:B------:R-:W-:-:S04]  /*1a70*/  IMAD.IADD R10, R23, 0x1, R11 ;  /* 0x00000001170a7824 */ /* 0x000fc800078e020b */
[----:B--2---:R-:W-:-:S04]  /*1a80*/  IMAD R19, R10, 0x320, R23 ;  /* 0x000003200a137824 */ /* 0x004fc800078e0217 */
[----:B------:R-:W-:-:S05]  /*1a90*/  IMAD.WIDE R18, R19, 0x4, R20 ;  /* 0x0000000413127825 */ /* 0x000fca00078e0214 */
[----:B01----:R-:W2:Y:S01]  /*1aa0*/  LD.E R9, desc[UR8][R18.64] ;  /* 0x0000000812097980 */ /* 0x003ea2000c101900 */
[----:B------:R-:W-:Y:S03]  /*1ab0*/  BSSY.RECONVERGENT B2, `(.L_x_22) ;  /* 0x000002b000027945 */ /* 0x000fe60003800200 */
[----:B--2---:R0:W-:Y:S01]  /*1ac0*/  STS [R22+0xb48], R9 ;  /* 0x000b480916007388 */ /* 0x0041e20000000800 */
[----:B------:R-:W-:-:S13]  /*1ad0*/  ISETP.GE.AND P0, PT, R9, 0x1, PT ;  /* 0x000000010900780c */ /* 0x000fda0003f06270 */
[----:B0--3--:R-:W-:Y:S05]  /*1ae0*/  @!P0 BRA `(.L_x_23) ;  /* 0x0000000000308947 */ /* 0x009fea0003800000 */
[----:B------:R-:W0:Y:S01]  /*1af0*/  S2UR UR5, SR_CgaCtaId ;  /* 0x00000000000579c3 */ /* 0x000e220000008800 */
[----:B------:R-:W-:Y:S01]  /*1b00*/  UMOV UR4, 0x400 ;  /* 0x0000040000047882 */ /* 0x000fe20000000000 */
[----:B------:R-:W-:Y:S01]  /*1b10*/  IMAD.MOV.U32 R19, RZ, RZ, 0x3 ;  /* 0x00000003ff137424 */ /* 0x000fe200078e00ff */
[----:B------:R-:W-:Y:S01]  /*1b20*/  PLOP3.LUT P0, PT, PT, PT, PT, 0x8, 0x80 ;  /* 0x000000000080781c */ /* 0x000fe20003f0e170 */
[----:B------:R-:W-:Y:S01]  /*1b30*/  IMAD.U32 R10, RZ, RZ, UR4 ;  /* 0x00000004ff0a7e24 */ /* 0x000fe2000f8e00ff */
[----:B------:R-:W-:Y:S01]  /*1b40*/  PLOP3.LUT P1, PT, PT, PT, PT, 0x8, 0x80 ;  /* 0x000000000080781c */ /* 0x000fe20003f2e170 */
[----:B------:R-:W-:Y:S02]  /*1b50*/  IMAD.MOV.U32 R25, RZ, RZ, 0x3 ;  /* 0x00000003ff197424 */ /* 0x000fe400078e00ff */
[----:B0-----:R-:W-:-:S05]  /*1b60*/  IMAD.U32 R27, RZ, RZ, UR5 ;  /* 0x00000005ff1b7e24 */ /* 0x001fca000f8e00ff */
[----:B------:R-:W-:-:S05]  /*1b70*/  LEA R22, R27, R10, 0x18 ;  /* 0x0000000a1b167211 */ /* 0x000fca00078ec0ff */
[----:B------:R0:W-:Y:S04]  /*1b80*/  STS [R22+0xb4c], R19 ;  /* 0x000b4c1316007388 */ /* 0x0001e80000000800 */
[----:B------:R0:W-:Y:S01]  /*1b90*/  STS [R22+0xb50], R9 ;  /* 0x000b500916007388 */ /* 0x0001e20000000800 */
[----:B------:R-:W-:Y:S05]  /*1ba0*/  BRA `(.L_x_24) ;  /* 0x00000000006c7947 */ /* 0x000fea0003800000 */
.L_x_23:
[----:B------:R-:W-:-:S13]  /*1bb0*/  ISETP.GT.AND P0, PT, R9, -0x1, PT ;  /* 0xffffffff0900780c */ /* 0x000fda0003f04270 */
[----:B------:R-:W-:Y:S05]  /*1bc0*/  @P0 BRA `(.L_x_25) ;  /* 0x0000000000340947 */ /* 0x000fea0003800000 */
[----:B------:R-:W0:Y:S01]  /*1bd0*/  S2UR UR5, SR_CgaCtaId ;  /* 0x00000000000579c3 */ /* 0x000e220000008800 */
[----:B------:R-:W-:Y:S01]  /*1be0*/  UMOV UR4, 0x400 ;  /* 0x0000040000047882 */ /* 0x000fe20000000000 */
[----:B------:R-:W-:Y:S01]  /*1bf0*/  IMAD.MOV.U32 R19, RZ, RZ, 0x2 ;  /* 0x00000002ff137424 */ /* 0x000fe200078e00ff */
[----:B------:R-:W-:Y:S01]  /*1c00*/  PLOP3.LUT P1, PT, PT, PT, PT, 0x80, 0x8 ;  /* 0x000000000008781c */ /* 0x000fe20003f2f070 */
[----:B------:R-:W-:Y:S01]  /*1c10*/  IMAD.U32 R10, RZ, RZ, UR4 ;  /* 0x00000004ff0a7e24 */ /* 0x000fe2000f8e00ff */
[----:B------:R-:W-:Y:S01]  /*1c20*/  PLOP3.LUT P0, PT, PT, PT, PT, 0x8, 0x80 ;  /* 0x000000000080781c */ /* 0x000fe20003f0e170 */
[----:B------:R-:W-:Y:S02]  /*1c30*/  IMAD.MOV R9, RZ, RZ, -R9 ;  /* 0x000000ffff097224 */ /* 0x000fe400078e0a09 */
[----:B------:R-:W-:Y:S01]  /*1c40*/  IMAD.MOV.U32 R25, RZ, RZ, 0x2 ;  /* 0x00000002ff197424 */ /* 0x000fe200078e00ff */
[----:B0-----:R-:W-:-:S04]  /*1c50*/  MOV R27, UR5 ;  /* 0x00000005001b7c02 */ /* 0x001fc80008000f00 */
[----:B------:R-:W-:-:S05]  /*1c60*/  LEA R22, R27, R10, 0x18 ;  /* 0x0000000a1b167211 */ /* 0x000fca00078ec0ff */
[----:B------:R1:W-:Y:S04]  /*1c70*/  STS [R22+0xb4c], R19 ;  /* 0x000b4c1316007388 */ /* 0x0003e80000000800 */
[----:B------:R1:W-:Y:S01]  /*1c80*/  STS [R22+0xb50], R9 ;  /* 0x000b500916007388 */ /* 0x0003e20000000800 */
[----:B------:R-:W-:Y:S05]  /*1c90*/  BRA `(.L_x_24) ;  /* 0x0000000000307947 */ /* 0x000fea0003800000 */
.L_x_25:
[----:B------:R-:W0:Y:S01]  /*1ca0*/  S2UR UR5, SR_CgaCtaId ;  /* 0x00000000000579c3 */ /* 0x000e220000008800 */
[----:B------:R-:W-:Y:S01]  /*1cb0*/  UMOV UR4, 0x400 ;  /* 0x0000040000047882 */ /* 0x000fe20000000000 */
[----:B------:R-:W-:Y:S01]  /*1cc0*/  IMAD.MOV.U32 R19, RZ, RZ, 0x1 ;  /* 0x00000001ff137424 */ /* 0x000fe200078e00ff */
[----:B------:R-:W-:Y:S01]  /*1cd0*/  PLOP3.LUT P1, PT, PT, PT, PT, 0x8, 0x80 ;  /* 0x000000000080781c */ /* 0x000fe20003f2e170 */
[----:B------:R-:W-:Y:S01]  /*1ce0*/  IMAD.U32 R10, RZ, RZ, UR4 ;  /* 0x00000004ff0a7e24 */ /* 0x000fe2000f8e00ff */
[----:B------:R-:W-:Y:S01]  /*1cf0*/  PLOP3.LUT P0, PT, PT, PT, PT, 0x80, 0x8 ;  /* 0x000000000008781c */ /* 0x000fe20003f0f070 */
[----:B------:R-:W-:Y:S02]  /*1d00*/  IMAD.MOV.U32 R25, RZ, RZ, RZ ;  /* 0x000000ffff197224 */ /* 0x000fe400078e00ff */
[----:B------:R-:W-:Y:S02]  /*1d10*/  IMAD.MOV.U32 R9, RZ, RZ, 0x1 ;  /* 0x00000001ff097424 */ /* 0x000fe400078e00ff */
[----:B0-----:R-:W-:-:S05]  /*1d20*/  IMAD.U32 R27, RZ, RZ, UR5 ;  /* 0x00000005ff1b7e24 */ /* 0x001fca000f8e00ff */
[----:B------:R-:W-:-:S05]  /*1d30*/  LEA R22, R27, R10, 0x18 ;  /* 0x0000000a1b167211 */ /* 0x000fca00078ec0ff */
[----:B------:R2:W-:Y:S04]  /*1d40*/  STS [R22+0xb50], R19 ;  /* 0x000b501316007388 */ /* 0x0005e80000000800 */
[----:B------:R2:W-:Y:S02]  /*1d50*/  STS [R22+0xb4c], RZ ;  /* 0x000b4cff16007388 */ /* 0x0005e40000000800 */
.L_x_24:
[----:B------:R-:W-:Y:S05]  /*1d60*/  BSYNC.RECONVERGENT B2 ;  /* 0x0000000000027941 */ /* 0x000fea0003800200 */
.L_x_22:
[----:B------:R-:W-:Y:S01]  /*1d70*/  @P0 VIADD R11, R11, 0xffffffff ;  /* 0xffffffff0b0b0836 */ /* 0x000fe20000000000 */
[----:B------:R-:W-:Y:S01]  /*1d80*/  BSSY.RECONVERGENT B2, `(.L_x_26) ;  /* 0x000000a000027945 */ /* 0x000fe20003800200 */
[----:B------:R-:W-:Y:S01]  /*1d90*/  @P0 VIADD R23, R23, 0xffffffff ;  /* 0xffffffff17170836 */ /* 0x000fe20000000000 */
[----:B------:R-:W-:Y:S02]  /*1da0*/  ISETP.NE.AND P2, PT, R24, R25, PT ;  /* 0x000000191800720c */ /* 0x000fe40003f45270 */
[----:B------:R3:W-:Y:S04]  /*1db0*/  @P0 STS [R22+0x8b4], R11 ;  /* 0x0008b40b16000388 */ /* 0x0007e80000000800 */
[----:B------:R3:W-:Y:S01]  /*1dc0*/  @P0 STS [R22+0x8b8], R23 ;  /* 0x0008b81716000388 */ /* 0x0007e20000000800 */
[----:B------:R-:W-:Y:S06]  /*1dd0*/  @P0 BRA `(.L_x_27) ;  /* 0x0000000000100947 */ /* 0x000fec0003800000 */
[----:B---3--:R-:W-:Y:S01]  /*1de0*/  @P1 IMAD.IADD R23, R23, 0x1, -R9 ;  /* 0x0000000117171824 */ /* 0x008fe200078e0a09 */
[----:B------:R-:W-:-:S04]  /*1df0*/  @!P1 IADD3 R11, PT, PT, R11, -R9, RZ ;  /* 0x800000090b0b9210 */ /* 0x000fc80007ffe0ff */
[----:B------:R3:W-:Y:S04]  /*1e00*/  @P1 STS [R22+0x8b8], R23 ;  /* 0x0008b81716001388 */ /* 0x0007e80000000800 */
[----:B------:R3:W-:Y:S02]  /*1e10*/  @!P1 STS [R22+0x8b4], R11 ;  /* 0x0008b40b16009388 */ /* 0x0007e40000000800 */
.L_x_27:
[----:B------:R-:W-:Y:S05]  /*1e20*/  BSYNC.RECONVERGENT B2 ;  /* 0x0000000000027941 */ /* 0x000fea0003800200 */
.L_x_26:
[----:B01----:R-:W-:Y:S01]  /*1e30*/  @!P2 IMAD.IADD R9, R9, 0x1, R15 ;  /* 0x000000010909a824 */ /* 0x003fe200078e020f */
[----:B------:R-:W-:Y:S01]  /*1e40*/  BSSY.RECONVERGENT B2, `(.L_x_28) ;  /* 0x000002a000027945 */ /* 0x000fe20003800200 */
[----:B------:R-:W-:-:S03]  /*1e50*/  @!P2 IMAD.MOV.U32 R25, RZ, RZ, R24 ;  /* 0x000000ffff19a224 */ /* 0x000fc600078e0018 */
[----:B------:R0:W-:Y:S01]  /*1e60*/  @!P2 STS [R22+0xb44], R9 ;  /* 0x000b44091600a388 */ /* 0x0001e20000000800 */
[----:B------:R-:W-:Y:S05]  /*1e70*/  @!P2 BRA `(.L_x_29) ;  /* 0x000000000098a947 */ /* 0x000fea0003800000 */
[----:B--2---:R-:W-:Y:S01]  /*1e80*/  IMAD.MOV.U32 R19, RZ, RZ, 0x2 ;  /* 0x00000002ff137424 */ /* 0x004fe200078e00ff */
[----:B------:R-:W-:Y:S04]  /*1e90*/  BSSY.RECONVERGENT B3, `(.L_x_30) ;  /* 0x000001c000037945 */ /* 0x000fe80003800200 */
[----:B------:R-:W-:-:S05]  /*1ea0*/  VIADDMNMX.U32 R14, R24, 0xfffffffe, R19, PT ;  /* 0xfffffffe180e7846 */ /* 0x000fca0003800013 */
[----:B------:R-:W-:-:S04]  /*1eb0*/  IMAD.SHL.U32 R14, R14, 0x4, RZ ;  /* 0x000000040e0e7824 */ /* 0x000fc800078e00ff */
[----:B------:R-:W1:Y:S02]  /*1ec0*/  LDC R18, c[0x2][R14] ;  /* 0x008000000e127b82 */ /* 0x000e640000000800 */
[----:B-1----:R-:W-:-:S04]  /*1ed0*/  SHF.R.S32.HI R19, RZ, 0x1f, R18 ;  /* 0x0000001fff137819 */ /* 0x002fc80000011412 */
.L_x_41:
[----:B------:R-:W-:Y:S05]  /*1ee0*/  BRX R18 -0x1ef0                                (*"BRANCH_TARGETS .L_x_42,.L_x_43,.L_x_44"*) ;  /* 0xffffffe012447949 */ /* 0x000fea000383ffff */
.L_x_44:
[----:B------:R-:W-:-:S13]  /*1ef0*/  ISETP.NE.AND P0, PT, R24, RZ, PT ;  /* 0x000000ff1800720c */ /* 0x000fda0003f05270 */
[----:B------:R-:W-:Y:S05]  /*1f00*/  @P0 BRA `(.L_x_31) ;  /* 0x0000000000500947 */ /* 0x000fea0003800000 */
[----:B------:R-:W-:Y:S02]  /*1f10*/  VIADD R14, R10, 0x8bc ;  /* 0x000008bc0a0e7836 */ /* 0x000fe40000000000 */
[----:B------:R-:W-:-:S03]  /*1f20*/  IMAD.MOV.U32 R18, RZ, RZ, 0x4d ;  /* 0x0000004dff127424 */ /* 0x000fc600078e00ff */
[----:B------:R-:W-:Y:S02]  /*1f30*/  LEA R19, R27, R14, 0x18 ;  /* 0x0000000e1b137211 */ /* 0x000fe400078ec0ff */
[----:B------:R-:W-:-:S03]  /*1f40*/  PRMT R14, R18, 0x7610, R14 ;  /* 0x00007610120e7816 */ /* 0x000fc6000000000e */
[----:B------:R-:W-:-:S05]  /*1f50*/  IMAD.IADD R19, R8, 0x1, R19 ;  /* 0x0000000108137824 */ /* 0x000fca00078e0213 */
[----:B------:R1:W-:Y:S01]  /*1f60*/  STS.U8 [R19], R14 ;  /* 0x0000000e13007388 */ /* 0x0003e20000000000 */
[----:B------:R-:W-:Y:S05]  /*1f70*/  BRA `(.L_x_31) ;  /* 0x0000000000347947 */ /* 0x000fea0003800000 */
.L_x_42:
[----:B------:R-:W-:Y:S02]  /*1f80*/  VIADD R14, R10, 0x8bc ;  /* 0x000008bc0a0e7836 */ /* 0x000fe40000000000 */
[----:B------:R-:W-:-:S03]  /*1f90*/  IMAD.MOV.U32 R18, RZ, RZ, 0x49 ;  /* 0x00000049ff127424 */ /* 0x000fc600078e00ff */
[----:B------:R-:W-:Y:S02]  /*1fa0*/  LEA R19, R27, R14, 0x18 ;  /* 0x0000000e1b137211 */ /* 0x000fe400078ec0ff */
[----:B------:R-:W-:-:S03]  /*1fb0*/  PRMT R14, R18, 0x7610, R14 ;  /* 0x00007610120e7816 */ /* 0x000fc6000000000e */
[----:B------:R-:W-:-:S05]  /*1fc0*/  IMAD.IADD R19, R8, 0x1, R19 ;  /* 0x0000000108137824 */ /* 0x000fca00078e0213 */
[----:B------:R2:W-:Y:S01]  /*1fd0*/  STS.U8 [R19], R14 ;  /* 0x0000000e13007388 */ /* 0x0005e20000000000 */
[----:B------:R-:W-:Y:S05]  /*1fe0*/  BRA `(.L_x_31) ;  /* 0x0000000000187947 */ /* 0x000fea0003800000 */
.L_x_43:
[----:B------:R-:W-:Y:S02]  /*1ff0*/  VIADD R14, R10, 0x8bc ;  /* 0x000008bc0a0e7836 */ /* 0x000fe40000000000 */
[----:B------:R-:W-:-:S03]  /*2000*/  HFMA2 R18, -RZ, RZ, 0, 4.0531158447265625e-06 ;  /* 0x00000044ff127431 */ /* 0x000fc600000001ff */
[----:B------:R-:W-:-:S05]  /*2010*/  LEA R19, R27, R14, 0x18 ;  /* 0x0000000e1b137211 */ /* 0x000fca00078ec0ff */
[----:B------:R-:W-:Y:S01]  /*2020*/  IMAD.IADD R19, R8, 0x1, R19 ;  /* 0x0000000108137824 */ /* 0x000fe200078e0213 */
[----:B------:R-:W-:-:S05]  /*2030*/  PRMT R14, R18, 0x7610, R14 ;  /* 0x00007610120e7816 */ /* 0x000fca000000000e */
[----:B------:R1:W-:Y:S02]  /*2040*/  STS.U8 [R19], R14 ;  /* 0x0000000e13007388 */ /* 0x0003e40000000000 */
.L_x_31:
[----:B------:R-:W-:Y:S05]  /*2050*/  BSYNC.RECONVERGENT B3 ;  /* 0x0000000000037941 */ /* 0x000fea0003800200 */
.L_x_30:
[----:B-12---:R-:W-:Y:S02]  /*2060*/  VIADD R14, R10, 0x93c ;  /* 0x0000093c0a0e7836 */ /* 0x006fe40000000000 */
[----:B------:R-:W-:-:S03]  /*2070*/  IMAD.MOV.U32 R24, RZ, RZ, R25 ;  /* 0x000000ffff187224 */ /* 0x000fc600078e0019 */
[----:B------:R-:W-:-:S05]  /*2080*/  LEA R19, R27, R14, 0x18 ;  /* 0x0000000e1b137211 */ /* 0x000fca00078ec0ff */
[C---:B------:R-:W-:Y:S02]  /*2090*/  IMAD R14, R8.reuse, 0x4, R19 ;  /* 0x00000004080e7824 */ /* 0x040fe400078e0213 */
[----:B------:R-:W-:-:S03]  /*20a0*/  VIADD R8, R8, 0x1 ;  /* 0x0000000108087836 */ /* 0x000fc60000000000 */
[----:B------:R1:W-:Y:S04]  /*20b0*/  STS [R14], R15 ;  /* 0x0000000f0e007388 */ /* 0x0003e80000000800 */
[----:B------:R1:W-:Y:S04]  /*20c0*/  STS.64 [R22+0xb40], R8 ;  /* 0x000b400816007388 */ /* 0x0003e80000000a00 */
[----:B------:R1:W-:Y:S02]  /*20d0*/  STS [R22+0xb3c], R25 ;  /* 0x000b3c1916007388 */ /* 0x0003e40000000800 */
.L_x_29:
[----:B------:R-:W-:Y:S05]  /*20e0*/  BSYNC.RECONVERGENT B2 ;  /* 0x0000000000027941 */ /* 0x000fea0003800200 */
.L_x_28:
[----:B-1----:R-:W-:Y:S01]  /*20f0*/  LOP3.LUT R14, R11, R23, RZ, 0xfc, !PT ;  /* 0x000000170b0e7212 */ /* 0x002fe200078efcff */
[----:B------:R-:W-:-:S03]  /*2100*/  IMAD.MOV.U32 R15, RZ, RZ, R9 ;  /* 0x000000ffff0f7224 */ /* 0x000fc600078e0009 */
[----:B------:R-:W-:-:S13]  /*2110*/  ISETP.GT.AND P0, PT, R14, -0x1, PT ;  /* 0xffffffff0e00780c */ /* 0x000fda0003f04270 */
[----:B------:R-:W-:Y:S05]  /*2120*/  @P0 BRA `(.L_x_32) ;  /* 0xfffffff800500947 */ /* 0x000fea000383ffff */
[----:B------:R-:W-:Y:S05]  /*2130*/  BSYNC.RECONVERGENT B0 ;  /* 0x0000000000007941 */ /* 0x000fea0003800200 */
.L_x_21:
[----:B------:R-:W-:Y:S01]  /*2140*/  ISETP.NE.AND P0, PT, R25, 0x3, PT ;  /* 0x000000031900780c */ /* 0x000fe20003f05270 */
[----:B------:R-:W-:Y:S01]  /*2150*/  VIADD R14, R10, 0x8bc ;  /* 0x000008bc0a0e7836 */ /* 0x000fe20000000000 */
[----:B------:R-:W-:Y:S04]  /*2160*/  BSSY.RECONVERGENT B0, `(.L_x_33) ;  /* 0x0000010000007945 */ /* 0x000fe80003800200 */
[----:B------:R-:W-:-:S05]  /*2170*/  LEA R15, R27, R14, 0x18 ;  /* 0x0000000e1b0f7211 */ /* 0x000fca00078ec0ff */
[----:B------:R-:W-:Y:S02]  /*2180*/  IMAD.IADD R14, R8, 0x1, R15 ;  /* 0x00000001080e7824 */ /* 0x000fe400078e020f */
[----:B------:R-:W-:Y:S05]  /*2190*/  @!P0 BRA `(.L_x_34) ;  /* 0x0000000000288947 */ /* 0x000fea0003800000 */
[----:B------:R-:W-:-:S13]  /*21a0*/  ISETP.NE.AND P0, PT, R25, 0x2, PT ;  /* 0x000000021900780c */ /* 0x000fda0003f05270 */
[----:B------:R-:W-:Y:S05]  /*21b0*/  @!P0 BRA `(.L_x_35) ;  /* 0x0000000000148947 */ /* 0x000fea0003800000 */
[----:B------:R-:W-:-:S13]  /*21c0*/  ISETP.NE.AND P0, PT, R25, RZ, PT ;  /* 0x000000ff1900720c */ /* 0x000fda0003f05270 */
[----:B------:R-:W-:Y:S05]  /*21d0*/  @P0 BRA `(.L_x_36) ;  /* 0x0000000000200947 */ /* 0x000fea0003800000 */
[----:B------:R-:W-:-:S05]  /*21e0*/  IMAD.MOV.U32 R15, RZ, RZ, 0x4d ;  /* 0x0000004dff0f7424 */ /* 0x000fca00078e00ff */
[----:B------:R1:W-:Y:S01]  /*21f0*/  STS.U8 [R14], R15 ;  /* 0x0000000f0e007388 */ /* 0x0003e20000000000 */
[----:B------:R-:W-:Y:S05]  /*2200*/  BRA `(.L_x_36) ;  /* 0x0000000000147947 */ /* 0x000fea0003800000 */
.L_x_35:
[----:B------:R-:W-:-:S05]  /*2210*/  IMAD.MOV.U32 R15, RZ, RZ, 0x49 ;  /* 0x00000049ff0f7424 */ /* 0x000fca00078e00ff */
[----:B------:R1:W-:Y:S01]  /*2220*/  STS.U8 [R14], R15 ;  /* 0x0000000f0e007388 */ /* 0x0003e20000000000 */
[----:B------:R-:W-:Y:S05]  /*2230*/  BRA `(.L_x_36) ;  /* 0x0000000000087947 */ /* 0x000fea0003800000 */
.L_x_34:
[----:B------:R-:W-:-:S05]  /*2240*/  IMAD.MOV.U32 R15, RZ, RZ, 0x44 ;  /* 0x00000044ff0f7424 */ /* 0x000fca00078e00ff */
[----:B------:R1:W-:Y:S02]  /*2250*/  STS.U8 [R14], R15 ;  /* 0x0000000f0e007388 */ /* 0x0003e40000000000 */
.L_x_36:
[----:B------:R-:W-:Y:S05]  /*2260*/  BSYNC.RECONVERGENT B0 ;  /* 0x0000000000007941 */ /* 0x000fea0003800200 */
.L_x_33:
[----:B------:R-:W-:Y:S01]  /*2270*/  IADD3 R10, PT, PT, R10, 0x93c, RZ ;  /* 0x0000093c0a0a7810 */ /* 0x000fe20007ffe0ff */
[----:B-1----:R-:W-:Y:S01]  /*2280*/  VIADD R15, R8, 0x1 ;  /* 0x00000001080f7836 */ /* 0x002fe20000000000 */
[----:B------:R-:W-:Y:S01]  /*2290*/  ISETP.GE.AND P0, PT, R23, RZ, PT ;  /* 0x000000ff1700720c */ /* 0x000fe20003f06270 */
[----:B------:R-:W-:Y:S01]  /*22a0*/  IMAD.MOV.U32 R18, RZ, RZ, 0x53 ;  /* 0x00000053ff127424 */ /* 0x000fe200078e00ff */
[----:B------:R-:W-:Y:S01]  /*22b0*/  LEA R27, R27, R10, 0x18 ;  /* 0x0000000a1b1b7211 */ /* 0x000fe200078ec0ff */
[----:B---3--:R-:W-:-:S04]  /*22c0*/  VIADD R11, R11, 0x1 ;  /* 0x000000010b0b7836 */ /* 0x008fc80000000000 */
[----:B------:R-:W-:Y:S01]  /*22d0*/  IMAD R10, R8, 0x4, R27 ;  /* 0x00000004080a7824 */ /* 0x000fe200078e021b */
[----:B------:R-:W-:Y:S04]  /*22e0*/  STG.E desc[UR8][R12.64+0x4], R11 ;  /* 0x0000040b0c007986 */ /* 0x000fe8000c101908 */
[----:B------:R-:W-:Y:S01]  /*22f0*/  STS [R10], R9 ;  /* 0x000000090a007388 */ /* 0x000fe20000000800 */
[----:B------:R-:W-:-:S03]  /*2300*/  @P0 VIADD R23, R23, 0x1 ;  /* 0x0000000117170836 */ /* 0x000fc60000000000 */
[----:B------:R1:W-:Y:S04]  /*2310*/  STS [R22+0xb40], R15 ;  /* 0x000b400f16007388 */ /* 0x0003e80000000800 */
[----:B------:R3:W-:Y:S04]  /*2320*/  @P0 STS.U8 [R14+0x1], R18 ;  /* 0x000001120e000388 */ /* 0x0007e80000000000 */
[----:B------:R3:W-:Y:S01]  /*2330*/  @P0 STS [R10+0x4], R23 ;  /* 0x000004170a000388 */ /* 0x0007e20000000800 */
[----:B-1----:R-:W-:-:S05]  /*2340*/  @P0 VIADD R15, R8, 0x2 ;  /* 0x00000002080f0836 */ /* 0x002fca0000000000 */
[----:B------:R3:W-:Y:S04]  /*2350*/  STG.E desc[UR8][R12.64+0x8], R15 ;  /* 0x0000080f0c007986 */ /* 0x0007e8000c101908 */
[----:B------:R3:W-:Y:S02]  /*2360*/  @P0 STS [R22+0xb40], R15 ;  /* 0x000b400f16000388 */ /* 0x0007e40000000800 */
.L_x_17:
[----:B------:R-:W-:Y:S05]  /*2370*/  BSYNC.RECONVERGENT B1 ;  /* 0x0000000000017941 */ /* 0x000fea0003800200 */
.L_x_16:
[----:B------:R-:W1:Y:S08]  /*2380*/  S2UR UR6, SR_CgaCtaId ;  /* 0x00000000000679c3 */ /* 0x000e700000008800 */
[----:B------:R-:W-:Y:S06]  /*2390*/  BAR.SYNC.DEFER_BLOCKING 0x0 ;  /* 0x0000000000007b1d */ /* 0x000fec0000010000 */
[----:B------:R-:W-:Y:S01]  /*23a0*/  UMOV UR5, 0x400 ;  /* 0x0000040000057882 */ /* 0x000fe20000000000 */
[----:B------:R-:W-:Y:S01]  /*23b0*/  BSSY.RECONVERGENT B0, `(.L_x_37) ;  /* 0x0000018000007945 */ /* 0x000fe20003800200 */
[----:B-1----:R-:W-:-:S09]  /*23c0*/  ULEA UR7, UR6, UR5, 0x18 ;  /* 0x0000000506077291 */ /* 0x002fd2000f8ec0ff */
[----:B------:R-:W1:Y:S02]  /*23d0*/  LDS R11, [UR7+0xb40] ;  /* 0x000b4007ff0b7984 */ /* 0x000e640008000800 */
[----:B-1----:R-:W-:-:S04]  /*23e0*/  ISETP.GT.U32.AND P0, PT, R11, UR11, PT ;  /* 0x0000000b0b007c0c */ /* 0x002fc8000bf04070 */
[----:B------:R-:W-:-:S13]  /*23f0*/  ISETP.GE.U32.OR P0, PT, R0, R11, P0 ;  /* 0x0000000b0000720c */ /* 0x000fda0000706470 */
[----:B------:R-:W-:Y:S05]  /*2400*/  @P0 BRA `(.L_x_38) ;  /* 0x0000000000480947 */ /* 0x000fea0003800000 */
[----:B------:R-:W-:Y:S01]  /*2410*/  UIADD3 UR4, UPT, UPT, UR5, 0x8bc, URZ ;  /* 0x000008bc05047890 */ /* 0x000fe2000fffe0ff */
[----:B0-----:R-:W0:Y:S01]  /*2420*/  LDS.64 R8, [UR7+0x20] ;  /* 0x00002007ff087984 */ /* 0x001e220008000a00 */
[----:B---3--:R-:W-:Y:S02]  /*2430*/  LOP3.LUT R12, RZ, R0, RZ, 0x33, !PT ;  /* 0x00000000ff0c7212 */ /* 0x008fe400078e33ff */
[----:B------:R-:W-:-:S06]  /*2440*/  ULEA UR4, UR6, UR4, 0x18 ;  /* 0x0000000406047291 */ /* 0x000fcc000f8ec0ff */
[----:B------:R-:W-:Y:S01]  /*2450*/  IADD3 R13, PT, PT, R11, UR4, R12 ;  /* 0x000000040b0d7c10 */ /* 0x000fe2000fffe00c */
[----:B------:R-:W-:-:S04]  /*2460*/  UIADD3 UR4, UPT, UPT, UR5, 0x93c, URZ ;  /* 0x0000093c05047890 */ /* 0x000fc8000fffe0ff */
[----:B------:R-:W-:Y:S01]  /*2470*/  ULEA UR4, UR6, UR4, 0x18 ;  /* 0x0000000406047291 */ /* 0x000fe2000f8ec0ff */
[----:B------:R-:W1:Y:S01]  /*2480*/  LDS.U8 R13, [R13] ;  /* 0x000000000d0d7984 */ /* 0x000e620000000000 */
[----:B0-----:R-:W-:-:S05]  /*2490*/  IADD3 R10, P0, PT, R8, R0, RZ ;  /* 0x00000000080a7210 */ /* 0x001fca0007f1e0ff */
[----:B------:R-:W-:-:S05]  /*24a0*/  IMAD.X R11, RZ, RZ, R9, P0 ;  /* 0x000000ffff0b7224 */ /* 0x000fca00000e0609 */
[----:B-1----:R-:W-:Y:S04]  /*24b0*/  ST.E.U8 desc[UR8][R10.64], R13 ;  /* 0x0000000d0a007985 */ /* 0x002fe8000c101108 */
[----:B------:R-:W0:Y:S02]  /*24c0*/  LDS R9, [UR7+0xb40] ;  /* 0x000b4007ff097984 */ /* 0x000e240008000800 */
[----:B0-----:R-:W-:Y:S02]  /*24d0*/  IMAD.IADD R12, R12, 0x1, R9 ;  /* 0x000000010c0c7824 */ /* 0x001fe400078e0209 */
[----:B------:R-:W0:Y:S03]  /*24e0*/  LDS.64 R8, [UR7+0x28] ;  /* 0x00002807ff087984 */ /* 0x000e260008000a00 */
[----:B------:R-:W-:-:S05]  /*24f0*/  LEA R12, R12, UR4, 0x2 ;  /* 0x000000040c0c7c11 */ /* 0x000fca000f8e10ff */
[----:B------:R-:W1:Y:S01]  /*2500*/  LDS R15, [R12] ;  /* 0x000000000c0f7984 */ /* 0x000e620000000800 */
[----:B0-----:R-:W-:-:S05]  /*2510*/  IMAD.WIDE.U32 R8, R0, 0x4, R8 ;  /* 0x0000000400087825 */ /* 0x001fca00078e0008 */
[----:B-1----:R1:W-:Y:S02]  /*2520*/  ST.E desc[UR8][R8.64], R15 ;  /* 0x0000000f08007985 */ /* 0x0023e4000c101908 */
.L_x_38:
[----:B------:R-:W-:Y:S05]  /*2530*/  BSYNC.RECONVERGENT B0 ;  /* 0x0000000000007941 */ /* 0x000fea0003800200 */
.L_x_37:
[----:B------:R-:W0:Y:S01]  /*2540*/  LDCU UR4, c[0x0][0x380] ;  /* 0x00007000ff0477ac */ /* 0x000e220008000800 */
[----:B----4-:R-:W-:-:S05]  /*2550*/  IMAD.IADD R3, R2, 0x1, R3 ;  /* 0x0000000102037824 */ /* 0x010fca00078e0203 */
[----:B0-----:R-:W-:-:S13]  /*2560*/  ISETP.GE.AND P0, PT, R3, UR4, PT ;  /* 0x0000000403007c0c */ /* 0x001fda000bf06270 */
[----:B------:R-:W-:Y:S05]  /*2570*/  @!P0 BRA `(.L_x_39) ;  /* 0xffffffd800f48947 */ /* 0x000fea000383ffff */
[----:B------:R-:W-:Y:S05]  /*2580*/  EXIT ;  /* 0x000000000000794d */ /* 0x000fea0003800000 */
.L_x_40:
[----:B------:R-:W-:-:S00]  /*2590*/  BRA `(.L_x_40) ;  /* 0xfffffffc00fc7947 */ /* 0x000fc0000383ffff */
[----:B------:R-:W-:-:S00]  /*25a0*/  NOP ;  /* 0x0000000000007918 */ /* 0x000fc00000000000 */
        /* <DEDUP_REMOVED lines=13> */
.L_x_45:


//--------------------- .nv.shared._Z15calculate_cigariPcP7NUM_ADDPiS_S2_S2_ --------------------------
	.section	.nv.shared._Z15calculate_cigariPcP7NUM_ADDPiS_S2_S2_,"aw",@nobits
	.sectionflags	@""
	.align	8
.nv.shared._Z15calculate_cigariPcP7NUM_ADDPiS_S2_S2_:
	.zero		3924


//--------------------- .nv.shared.reserved.0     --------------------------
	.section	.nv.shared.reserved.0,"aw",@nobits
	.weak		__nv_reservedSMEM_offset_0_alias
	.size		__nv_reservedSMEM_offset_0_alias, 0, 64
	.other		__nv_reservedSMEM_offset_0_alias,@"STO_CUDA_RESERVED_SHARED STV_DEFAULT"
__nv_reservedSMEM_offset_0_alias:
	.zero		0
	.zero		64


//--------------------- .nv.constant0._Z15calculate_cigariPcP7NUM_ADDPiS_S2_S2_ --------------------------
	.section	.nv.constant0._Z15calculate_cigariPcP7NUM_ADDPiS_S2_S2_,"a",@progbits
	.sectionflags	@""
	.align	4
.nv.constant0._Z15calculate_cigariPcP7NUM_ADDPiS_S2_S2_:
	.zero		952


//--------------------- SYMBOLS --------------------------

	.type		.nv.reservedSmem.offset0,@object
	.size		.nv.reservedSmem.offset0,0x4
	.type		.nv.reservedSmem.cap,@object
	.size		.nv.reservedSmem.cap,0x4
